def matmul_kernel(
    a_ptr,
    b_ptr,
    c_ptr,
    M,
    N,
    K,
    stride_am,
    stride_ak,
    stride_bk,
    stride_bn,
    stride_cm,
    stride_cn,
    BLOCK_M: tl.constexpr,
    BLOCK_N: tl.constexpr,
    BLOCK_K: tl.constexpr,
    GROUP_M: tl.constexpr,
):
    pid = tl.program_id(axis=0)
    num_pid_m = tl.cdiv(M, BLOCK_M)
    num_pid_n = tl.cdiv(N, BLOCK_N)
    num_pid_in_group = GROUP_M * num_pid_n
    group_id = pid // num_pid_in_group
    first_pid_m = group_id * GROUP_M
    group_size_m = min(num_pid_m - first_pid_m, GROUP_M)
    pid_m = first_pid_m + ((pid % num_pid_in_group) % group_size_m)
    pid_n = (pid % num_pid_in_group) // group_size_m

    offs_am = (pid_m * BLOCK_M + tl.arange(0, BLOCK_M)) % M
    offs_bn = (pid_n * BLOCK_N + tl.arange(0, BLOCK_N)) % N
    offs_k = tl.arange(0, BLOCK_K)
    a_ptrs = a_ptr + offs_am[:, None] * stride_am + offs_k[None, :] * stride_ak
    b_ptrs = b_ptr + offs_k[:, None] * stride_bk + offs_bn[None, :] * stride_bn

    acc = tl.zeros((BLOCK_M, BLOCK_N), dtype=tl.float32)
    for kk in range(0, tl.cdiv(K, BLOCK_K)):
        a = tl.load(a_ptrs, mask=offs_k[None, :] < K - kk * BLOCK_K, other=0.0)
        b = tl.load(b_ptrs, mask=offs_k[:, None] < K - kk * BLOCK_K, other=0.0)
        acc = tl.dot(a, b, acc)
        a_ptrs += BLOCK_K * stride_ak
        b_ptrs += BLOCK_K * stride_bk

    c = acc.to(c_ptr.dtype.element_ty)
    offs_cm = pid_m * BLOCK_M + tl.arange(0, BLOCK_M)
    offs_cn = pid_n * BLOCK_N + tl.arange(0, BLOCK_N)
    c_ptrs = c_ptr + offs_cm[:, None] * stride_cm + offs_cn[None, :] * stride_cn
    mask = (offs_cm[:, None] < M) & (offs_cn[None, :] < N)
    tl.store(c_ptrs, c, mask=mask)

# config = {"BLOCK_K": 32, "BLOCK_M": 512, "BLOCK_N": 128, "GROUP_M": 8, "arch": "sm_100", "dtype": "fp16", "num_ctas": 4, "num_stages": 3, "num_warps": 4}
# arch = sm_100


// ===== COMPILED SASS (sm_100a) =====

	.target	sm_100a

	.elftype	@"ET_EXEC"


//--------------------- .note.nv.tkinfo           --------------------------
	.section	.note.nv.tkinfo,"",@"SHT_NOTE"
	.sectionflags	@"SHF_NOTE_NV_TKINFO"
	.tkinfo
        /*0018*/ 	.word	0x00000081
        /*0030*/ 	.string	""
        /*0030*/ 	.string	"ptxas-blackwell"
        /*0030*/ 	.string	"Cuda compilation tools, release 12.9, V12.9.86"
        /*0030*/ 	.string	"Build cuda_12.9.r12.9/compiler.36037853_0"
        /*0030*/ 	.string	"-v  -suppress-debug-info  -lineinfo  -arch sm_100a "



//--------------------- .note.nv.cuver            --------------------------
	.section	.note.nv.cuver,"",@"SHT_NOTE"
	.sectionflags	@"SHF_NOTE_NV_CUVER"
        /*0018*/ 	.short	0x0001
        /*001a*/ 	.short	0x0064
        /*001c*/ 	.short	0x0001
        /*001e*/ 	.short	0x0000
        /*0020*/ 	.short	0x0001
        /*0022*/ 	.short	0x0000


//--------------------- .nv.info                  --------------------------
	.section	.nv.info,"",@"SHT_CUDA_INFO"
	.align	4


	//----- nvinfo : EIATTR_REGCOUNT
	.align		4
        /*0000*/ 	.byte	0x04, 0x2f
        /*0002*/ 	.short	(.L_4 - .L_3)
	.align		4
.L_3:
        /*0004*/ 	.word	index@(matmul_kernel)
        /*0008*/ 	.word	0x000000b7


	//----- nvinfo : EIATTR_FRAME_SIZE
	.align		4
.L_4:
        /*000c*/ 	.byte	0x04, 0x11
        /*000e*/ 	.short	(.L_6 - .L_5)
	.align		4
.L_5:
        /*0010*/ 	.word	index@($__internal_2_$__cuda_sm10x_tcgen05_guardrail_trap_unallocated_columns_being_dealloced)
        /*0014*/ 	.word	0x00000000


	//----- nvinfo : EIATTR_FRAME_SIZE
	.align		4
.L_6:
        /*0018*/ 	.byte	0x04, 0x11
        /*001a*/ 	.short	(.L_8 - .L_7)
	.align		4
.L_7:
        /*001c*/ 	.word	index@($__internal_1_$__cuda_sm10x_tcgen05_guardrail_trap_phase_invalid_during_alloc)
        /*0020*/ 	.word	0x00000000


	//----- nvinfo : EIATTR_FRAME_SIZE
	.align		4
.L_8:
        /*0024*/ 	.byte	0x04, 0x11
        /*0026*/ 	.short	(.L_10 - .L_9)
	.align		4
.L_9:
        /*0028*/ 	.word	index@($__internal_0_$__cuda_sm10x_tcgen05_guardrail_trap_col_being_dealloced_not_returned_by_alloc)
        /*002c*/ 	.word	0x00000000


	//----- nvinfo : EIATTR_FRAME_SIZE
	.align		4
.L_10:
        /*0030*/ 	.byte	0x04, 0x11
        /*0032*/ 	.short	(.L_12 - .L_11)
	.align		4
.L_11:
        /*0034*/ 	.word	index@(matmul_kernel)
        /*0038*/ 	.word	0x00000000


	//----- nvinfo : EIATTR_MIN_STACK_SIZE
	.align		4
.L_12:
        /*003c*/ 	.byte	0x04, 0x12
        /*003e*/ 	.short	(.L_14 - .L_13)
	.align		4
.L_13:
        /*0040*/ 	.word	index@(matmul_kernel)
        /*0044*/ 	.word	0x00000000
.L_14:


//--------------------- .nv.info.matmul_kernel    --------------------------
	.section	.nv.info.matmul_kernel,"",@"SHT_CUDA_INFO"
	.sectionflags	@""
	.align	4


	//----- nvinfo : EIATTR_CUDA_API_VERSION
	.align		4
        /*0000*/ 	.byte	0x04, 0x37
        /*0002*/ 	.short	(.L_16 - .L_15)
.L_15:
        /*0004*/ 	.word	0x00000081


	//----- nvinfo : EIATTR_KPARAM_INFO
	.align		4
.L_16:
        /*0008*/ 	.byte	0x04, 0x17
        /*000a*/ 	.short	(.L_18 - .L_17)
.L_17:
        /*000c*/ 	.word	0x00000000
        /*0010*/ 	.short	0x000d
        /*0012*/ 	.short	0x0048
        /*0014*/ 	.byte	0x00, 0xf4, 0x21, 0x00


	//----- nvinfo : EIATTR_KPARAM_INFO
	.align		4
.L_18:
        /*0018*/ 	.byte	0x04, 0x17
        /*001a*/ 	.short	(.L_20 - .L_19)
.L_19:
        /*001c*/ 	.word	0x00000000
        /*0020*/ 	.short	0x000c
        /*0022*/ 	.short	0x0040
        /*0024*/ 	.byte	0x00, 0xf4, 0x21, 0x00


	//----- nvinfo : EIATTR_KPARAM_INFO
	.align		4
.L_20:
        /*0028*/ 	.byte	0x04, 0x17
        /*002a*/ 	.short	(.L_22 - .L_21)
.L_21:
        /*002c*/ 	.word	0x00000000
        /*0030*/ 	.short	0x000b
        /*0032*/ 	.short	0x0038
        /*0034*/ 	.byte	0x00, 0xf0, 0x11, 0x00


	//----- nvinfo : EIATTR_KPARAM_INFO
	.align		4
.L_22:
        /*0038*/ 	.byte	0x04, 0x17
        /*003a*/ 	.short	(.L_24 - .L_23)
.L_23:
        /*003c*/ 	.word	0x00000000
        /*0040*/ 	.short	0x000a
        /*0042*/ 	.short	0x0034
        /*0044*/ 	.byte	0x00, 0xf0, 0x11, 0x00


	//----- nvinfo : EIATTR_KPARAM_INFO
	.align		4
.L_24:
        /*0048*/ 	.byte	0x04, 0x17
        /*004a*/ 	.short	(.L_26 - .L_25)
.L_25:
        /*004c*/ 	.word	0x00000000
        /*0050*/ 	.short	0x0009
        /*0052*/ 	.short	0x0030
        /*0054*/ 	.byte	0x00, 0xf0, 0x11, 0x00


	//----- nvinfo : EIATTR_KPARAM_INFO
	.align		4
.L_26:
        /*0058*/ 	.byte	0x04, 0x17
        /*005a*/ 	.short	(.L_28 - .L_27)
.L_27:
        /*005c*/ 	.word	0x00000000
        /*0060*/ 	.short	0x0008
        /*0062*/ 	.short	0x002c
        /*0064*/ 	.byte	0x00, 0xf0, 0x11, 0x00


	//----- nvinfo : EIATTR_KPARAM_INFO
	.align		4
.L_28:
        /*0068*/ 	.byte	0x04, 0x17
        /*006a*/ 	.short	(.L_30 - .L_29)
.L_29:
        /*006c*/ 	.word	0x00000000
        /*0070*/ 	.short	0x0007
        /*0072*/ 	.short	0x0028
        /*0074*/ 	.byte	0x00, 0xf0, 0x11, 0x00


	//----- nvinfo : EIATTR_KPARAM_INFO
	.align		4
.L_30:
        /*0078*/ 	.byte	0x04, 0x17
        /*007a*/ 	.short	(.L_32 - .L_31)
.L_31:
        /*007c*/ 	.word	0x00000000
        /*0080*/ 	.short	0x0006
        /*0082*/ 	.short	0x0024
        /*0084*/ 	.byte	0x00, 0xf0, 0x11, 0x00


	//----- nvinfo : EIATTR_KPARAM_INFO
	.align		4
.L_32:
        /*0088*/ 	.byte	0x04, 0x17
        /*008a*/ 	.short	(.L_34 - .L_33)
.L_33:
        /*008c*/ 	.word	0x00000000
        /*0090*/ 	.short	0x0005
        /*0092*/ 	.short	0x0020
        /*0094*/ 	.byte	0x00, 0xf0, 0x11, 0x00


	//----- nvinfo : EIATTR_KPARAM_INFO
	.align		4
.L_34:
        /*0098*/ 	.byte	0x04, 0x17
        /*009a*/ 	.short	(.L_36 - .L_35)
.L_35:
        /*009c*/ 	.word	0x00000000
        /*00a0*/ 	.short	0x0004
        /*00a2*/ 	.short	0x001c
        /*00a4*/ 	.byte	0x00, 0xf0, 0x11, 0x00


	//----- nvinfo : EIATTR_KPARAM_INFO
	.align		4
.L_36:
        /*00a8*/ 	.byte	0x04, 0x17
        /*00aa*/ 	.short	(.L_38 - .L_37)
.L_37:
        /*00ac*/ 	.word	0x00000000
        /*00b0*/ 	.short	0x0003
        /*00b2*/ 	.short	0x0018
        /*00b4*/ 	.byte	0x00, 0xf0, 0x11, 0x00


	//----- nvinfo : EIATTR_KPARAM_INFO
	.align		4
.L_38:
        /*00b8*/ 	.byte	0x04, 0x17
        /*00ba*/ 	.short	(.L_40 - .L_39)
.L_39:
        /*00bc*/ 	.word	0x00000000
        /*00c0*/ 	.short	0x0002
        /*00c2*/ 	.short	0x0010
        /*00c4*/ 	.byte	0x00, 0xf4, 0x21, 0x00


	//----- nvinfo : EIATTR_KPARAM_INFO
	.align		4
.L_40:
        /*00c8*/ 	.byte	0x04, 0x17
        /*00ca*/ 	.short	(.L_42 - .L_41)
.L_41:
        /*00cc*/ 	.word	0x00000000
        /*00d0*/ 	.short	0x0001
        /*00d2*/ 	.short	0x0008
        /*00d4*/ 	.byte	0x00, 0xf4, 0x21, 0x00


	//----- nvinfo : EIATTR_KPARAM_INFO
	.align		4
.L_42:
        /*00d8*/ 	.byte	0x04, 0x17
        /*00da*/ 	.short	(.L_44 - .L_43)
.L_43:
        /*00dc*/ 	.word	0x00000000
        /*00e0*/ 	.short	0x0000
        /*00e2*/ 	.short	0x0000
        /*00e4*/ 	.byte	0x00, 0xf4, 0x21, 0x00


	//----- nvinfo : EIATTR_EXPLICIT_CLUSTER
	.align		4
.L_44:
        /*00e8*/ 	.byte	0x01, 0x3e
	.zero		2


	//----- nvinfo : EIATTR_CTA_PER_CLUSTER
	.align		4
        /*00ec*/ 	.byte	0x04, 0x3d
        /*00ee*/ 	.short	(.L_46 - .L_45)
.L_45:
        /*00f0*/ 	.word	0x00000004
        /*00f4*/ 	.word	0x00000001
        /*00f8*/ 	.word	0x00000001


	//----- nvinfo : EIATTR_AT_ENTRY_FRAGMENTS
	.align		4
.L_46:
        /*00fc*/ 	.byte	0x04, 0x4f
        /*00fe*/ 	.short	(.L_48 - .L_47)


	//   ....[0]....
.L_47:
        /*0100*/ 	.word	0x00000004


	//----- nvinfo : EIATTR_RESERVED_SMEM_USED
	.align		4
.L_48:
        /*0104*/ 	.byte	0x01, 0x41
	.zero		2


	//----- nvinfo : EIATTR_SPARSE_MMA_MASK
	.align		4
        /*0108*/ 	.byte	0x03, 0x50
        /*010a*/ 	.short	0x0000


	//----- nvinfo : EIATTR_TCGEN05_1CTA_USED
	.align		4
        /*010c*/ 	.byte	0x01, 0x51
	.zero		2


	//----- nvinfo : EIATTR_MAXREG_COUNT
	.align		4
        /*0110*/ 	.byte	0x03, 0x1b
        /*0112*/ 	.short	0x00ff


	//----- nvinfo : EIATTR_NUM_BARRIERS
	.align		4
        /*0114*/ 	.byte	0x02, 0x4c
        /*0116*/ 	.byte	0x01
	.zero		1


	//----- nvinfo : EIATTR_INT_WARP_WIDE_INSTR_OFFSETS
	.align		4
        /*0118*/ 	.byte	0x04, 0x31
        /*011a*/ 	.short	(.L_50 - .L_49)


	//   ....[0]....
.L_49:
        /*011c*/ 	.word	0x00002a20


	//   ....[1]....
        /*0120*/ 	.word	0x00002a30


	//   ....[2]....
        /*0124*/ 	.word	0x00003f30


	//   ....[3]....
        /*0128*/ 	.word	0x0000a920


	//   ....[4]....
        /*012c*/ 	.word	0x0000a970


	//----- nvinfo : EIATTR_COOP_GROUP_MASK_REGIDS
	.align		4
.L_50:
        /*0130*/ 	.byte	0x04, 0x29
        /*0132*/ 	.short	(.L_52 - .L_51)


	//   ....[0]....
.L_51:
        /*0134*/ 	.word	0xffffffff


	//   ....[1]....
        /*0138*/ 	.word	0xffffffff


	//   ....[2]....
        /*013c*/ 	.word	0xffffffff


	//   ....[3]....
        /*0140*/ 	.word	0xffffffff


	//----- nvinfo : EIATTR_COOP_GROUP_INSTR_OFFSETS
	.align		4
.L_52:
        /*0144*/ 	.byte	0x04, 0x28
        /*0146*/ 	.short	(.L_54 - .L_53)


	//   ....[0]....
.L_53:
        /*0148*/ 	.word	0x00000070


	//   ....[1]....
        /*014c*/ 	.word	0x00000330


	//   ....[2]....
        /*0150*/ 	.word	0x0000a7b0


	//   ....[3]....
        /*0154*/ 	.word	0x0000aa20


	//----- nvinfo : EIATTR_VRC_CTA_INIT_COUNT
	.align		4
.L_54:
        /*0158*/ 	.byte	0x02, 0x4a
        /*015a*/ 	.byte	0x80
	.zero		1


	//----- nvinfo : EIATTR_MBARRIER_INSTR_OFFSETS
	.align		4
        /*015c*/ 	.byte	0x04, 0x39
        /*015e*/ 	.short	(.L_56 - .L_55)


	//   ....[0]....
.L_55:
        /*0160*/ 	.word	0x00002b40
        /*0164*/ 	.word	0x000000ff
        /*0168*/ 	.word	0x00000000
        /*016c*/ 	.short	0x0100
        /*016e*/ 	.byte	0x08
	.zero		1


	//   ....[1]....
        /*0170*/ 	.word	0x00003f70
        /*0174*/ 	.word	0x000000ff
        /*0178*/ 	.word	0x00004008
        /*017c*/ 	.short	0x0100
        /*017e*/ 	.byte	0x0b
	.zero		1


	//   ....[2]....
        /*0180*/ 	.word	0x00005c10
        /*0184*/ 	.word	0x000000ff
        /*0188*/ 	.word	0x00000000
        /*018c*/ 	.short	0x010a
        /*018e*/ 	.byte	0x08
	.zero		1


	//   ....[3]....
        /*0190*/ 	.word	0x000067f0
        /*0194*/ 	.word	0x000000ff
        /*0198*/ 	.word	0x00000000
        /*019c*/ 	.short	0x010a
        /*019e*/ 	.byte	0x08
	.zero		1


	//   ....[4]....
        /*01a0*/ 	.word	0x00006970
        /*01a4*/ 	.word	0x000000ff
        /*01a8*/ 	.word	0x00004000
        /*01ac*/ 	.short	0x0108
        /*01ae*/ 	.byte	0x0b
	.zero		1


	//   ....[5]....
        /*01b0*/ 	.word	0x00006a60
        /*01b4*/ 	.word	0x000000ff
        /*01b8*/ 	.word	0x00004008
        /*01bc*/ 	.short	0x0108
        /*01be*/ 	.byte	0x0b
	.zero		1


	//   ....[6]....
        /*01c0*/ 	.word	0x0000aa40
        /*01c4*/ 	.word	0x000000ff
        /*01c8*/ 	.word	0x00000000
        /*01cc*/ 	.short	0x010a
        /*01ce*/ 	.byte	0x08
	.zero		1


	//   ....[7]....
        /*01d0*/ 	.word	0x0000aa70
        /*01d4*/ 	.word	0x000000ff
        /*01d8*/ 	.word	0x00000000
        /*01dc*/ 	.short	0x010a
        /*01de*/ 	.byte	0x08
	.zero		1


	//----- nvinfo : EIATTR_NUM_MBARRIERS
	.align		4
.L_56:
        /*01e0*/ 	.byte	0x03, 0x38
        /*01e2*/ 	.short	0x0002


	//----- nvinfo : EIATTR_EXIT_INSTR_OFFSETS
	.align		4
        /*01e4*/ 	.byte	0x04, 0x1c
        /*01e6*/ 	.short	(.L_58 - .L_57)


	//   ....[0]....
.L_57:
        /*01e8*/ 	.word	0x0000aa30


	//----- nvinfo : EIATTR_REQNTID
	.align		4
.L_58:
        /*01ec*/ 	.byte	0x04, 0x10
        /*01ee*/ 	.short	(.L_60 - .L_59)
.L_59:
        /*01f0*/ 	.word	0x00000080
        /*01f4*/ 	.word	0x00000001
        /*01f8*/ 	.word	0x00000001


	//----- nvinfo : EIATTR_CRS_STACK_SIZE
	.align		4
.L_60:
        /*01fc*/ 	.byte	0x04, 0x1e
        /*01fe*/ 	.short	(.L_62 - .L_61)
.L_61:
        /*0200*/ 	.word	0x00000000


	//----- nvinfo : EIATTR_CBANK_PARAM_SIZE
	.align		4
.L_62:
        /*0204*/ 	.byte	0x03, 0x19
        /*0206*/ 	.short	0x0050


	//----- nvinfo : EIATTR_PARAM_CBANK
	.align		4
        /*0208*/ 	.byte	0x04, 0x0a
        /*020a*/ 	.short	(.L_64 - .L_63)
	.align		4
.L_63:
        /*020c*/ 	.word	index@(.nv.constant0.matmul_kernel)
        /*0210*/ 	.short	0x0380
        /*0212*/ 	.short	0x0050


	//----- nvinfo : EIATTR_SW_WAR
	.align		4
.L_64:
        /*0214*/ 	.byte	0x04, 0x36
        /*0216*/ 	.short	(.L_66 - .L_65)
.L_65:
        /*0218*/ 	.word	0x00000008
.L_66:


//--------------------- .nv.compat                --------------------------
	.section	.nv.compat,"",@"SHT_CUDA_COMPAT_INFO"
	.align	4
        /*0000*/ 	.byte	0x02, 0x02, 0x02, 0x00, 0x02, 0x05, 0x05, 0x00, 0x02, 0x03, 0x00, 0x00, 0x02, 0x06, 0x01, 0x00


//--------------------- .nv.callgraph             --------------------------
	.section	.nv.callgraph,"",@"SHT_CUDA_CALLGRAPH"
	.align	4
	.sectionentsize	8
	.align		4
        /*0000*/ 	.word	0x00000000
	.align		4
        /*0004*/ 	.word	0xffffffff
	.align		4
        /*0008*/ 	.word	0x00000000
	.align		4
        /*000c*/ 	.word	0xfffffffe
	.align		4
        /*0010*/ 	.word	0x00000000
	.align		4
        /*0014*/ 	.word	0xfffffffd
	.align		4
        /*0018*/ 	.word	0x00000000
	.align		4
        /*001c*/ 	.word	0xfffffffc


//--------------------- .text.matmul_kernel       --------------------------
	.section	.text.matmul_kernel,"ax",@progbits
	.align	128
        .global         matmul_kernel
        .type           matmul_kernel,@function
        .size           matmul_kernel,(.L_x_21 - matmul_kernel)
        .other          matmul_kernel,@"STO_CUDA_ENTRY STV_DEFAULT"
matmul_kernel:
.text.matmul_kernel:
[----:B------:R-:W0:Y:S01]  /*0000*/  LDC R1, c[0x0][0x37c] ;  /* 0x0000df00ff017b82 */ /* 0x000e220000000800 */
[----:B------:R-:W1:Y:S01]  /*0010*/  S2R R101, SR_TID.X ;  /* 0x0000000000657919 */ /* 0x000e620000002100 */
[----:B------:R-:W2:Y:S01]  /*0020*/  LDCU.64 UR22, c[0x0][0x358] ;  /* 0x00006b00ff1677ac */ /* 0x000ea20008000a00 */
[----:B-1----:R-:W-:-:S13]  /*0030*/  ISETP.GE.U32.AND P0, PT, R101, 0x20, PT ;  /* 0x000000206500780c */ /* 0x002fda0003f06070 */
[----:B------:R-:W-:Y:S02]  /*0040*/  VOTEU.ANY UP0, P0 ;  /* 0x0000000000ff7886 */ /* 0x000fe40000000100 */
[----:B0-2---:R-:W-:Y:S05]  /*0050*/  BRA.U UP0, `(.L_x_0) ;  /* 0x0000000100b87547 */ /* 0x005fea000b800000 */
[----:B------:R-:W0:Y:S01]  /*0060*/  S2UR UR6, SR_CgaCtaId ;  /* 0x00000000000679c3 */ /* 0x000e220000008800 */
[----:B------:R-:W-:Y:S01]  /*0070*/  NOP ;  /* 0x0000000000007918 */ /* 0x000fe20000000000 */
[----:B------:R-:W-:Y:S02]  /*0080*/  UMOV UR4, 0x40 ;  /* 0x0000004000047882 */ /* 0x000fe40000000000 */
[----:B0-----:R-:W-:-:S09]  /*0090*/  ULEA UR4, UR6, UR4, 0x18 ;  /* 0x0000000406047291 */ /* 0x001fd2000f8ec0ff */
[----:B------:R-:W0:Y:S01]  /*00a0*/  LDS.U8 R0, [UR4] ;  /* 0x00000004ff007984 */ /* 0x000e220008000000 */
[----:B------:R-:W-:Y:S02]  /*00b0*/  UMOV UR4, 0x400 ;  /* 0x0000040000047882 */ /* 0x000fe40000000000 */
[----:B------:R-:W-:Y:S01]  /*00c0*/  ULEA UR4, UR6, UR4, 0x18 ;  /* 0x0000000406047291 */ /* 0x000fe2000f8ec0ff */
[----:B0-----:R-:W-:-:S13]  /*00d0*/  ISETP.NE.AND P0, PT, R0, RZ, PT ;  /* 0x000000ff0000720c */ /* 0x001fda0003f05270 */
[----:B------:R-:W-:Y:S05]  /*00e0*/  @P0 BRA `(.L_x_1) ;  /* 0x00000000007c0947 */ /* 0x000fea0003800000 */
[----:B------:R-:W-:-:S13]  /*00f0*/  ELECT P0, URZ, PT ;  /* 0x0000000000ff782f */ /* 0x000fda0003800000 */
[----:B------:R-:W-:Y:S05]  /*0100*/  @!P0 BRA `(.L_x_2) ;  /* 0x0000000000848947 */ /* 0x000fea0003800000 */
[----:B------:R-:W-:Y:S01]  /*0110*/  UMOV UR5, 0x8 ;  /* 0x0000000800057882 */ /* 0x000fe20000000000 */
[----:B------:R-:W-:Y:S02]  /*0120*/  IMAD.MOV.U32 R4, RZ, RZ, 0x1 ;  /* 0x00000001ff047424 */ /* 0x000fe400078e00ff */
[----:B------:R-:W-:Y:S02]  /*0130*/  IMAD.MOV.U32 R5, RZ, RZ, 0xff ;  /* 0x000000ffff057424 */ /* 0x000fe400078e00ff */
[----:B------:R-:W-:Y:S04]  /*0140*/  DEPBAR.LE SB0, 0x36 ;  /* 0x00008d800000791a */ /* 0x000fe80000000000 */
[----:B------:R-:W0:Y:S02]  /*0150*/  UTCATOMSWS.FIND_AND_SET.ALIGN UP1, UR5, UR5 ;  /* 0x00000005000575e3 */ /* 0x000e240008020800 */
[----:B0-----:R-:W-:-:S04]  /*0160*/  PLOP3.LUT P0, PT, PT, PT, UP1, 0x80, 0x8 ;  /* 0x000000000008781c */ /* 0x001fc80003f0f018 */
[----:B------:R-:W-:-:S04]  /*0170*/  SEL R0, RZ, 0xffffffff, !P0 ;  /* 0xffffffffff007807 */ /* 0x000fc80004000000 */
[----:B------:R-:W-:Y:S01]  /*0180*/  ISETP.NE.AND P0, PT, R0, RZ, PT ;  /* 0x000000ff0000720c */ /* 0x000fe20003f05270 */
[----:B------:R-:W-:-:S12]  /*0190*/  IMAD.U32 R0, RZ, RZ, UR5 ;  /* 0x00000005ff007e24 */ /* 0x000fd8000f8e00ff */
[----:B------:R-:W-:Y:S05]  /*01a0*/  @P0 BRA `(.L_x_3) ;  /* 0x0000000000240947 */ /* 0x000fea0003800000 */
.L_x_4:
[----:B------:R-:W-:Y:S05]  /*01b0*/  NANOSLEEP 0x64 ;  /* 0x000000640000795d */ /* 0x000fea0003800000 */
[----:B------:R-:W-:-:S05]  /*01c0*/  UMOV UR5, 0x8 ;  /* 0x0000000800057882 */ /* 0x000fca0000000000 */
[----:B------:R-:W-:Y:S04]  /*01d0*/  DEPBAR.LE SB0, 0x36 ;  /* 0x00008d800000791a */ /* 0x000fe80000000000 */
[----:B------:R-:W0:Y:S02]  /*01e0*/  UTCATOMSWS.FIND_AND_SET.ALIGN UP1, UR5, UR5 ;  /* 0x00000005000575e3 */ /* 0x000e240008020800 */
[----:B0-----:R-:W-:-:S04]  /*01f0*/  PLOP3.LUT P0, PT, PT, PT, UP1, 0x80, 0x8 ;  /* 0x000000000008781c */ /* 0x001fc80003f0f018 */
[----:B------:R-:W-:-:S04]  /*0200*/  SEL R0, RZ, 0xffffffff, !P0 ;  /* 0xffffffffff007807 */ /* 0x000fc80004000000 */
[----:B------:R-:W-:Y:S01]  /*0210*/  ISETP.NE.AND P0, PT, R0, RZ, PT ;  /* 0x000000ff0000720c */ /* 0x000fe20003f05270 */
[----:B------:R-:W-:-:S12]  /*0220*/  IMAD.U32 R0, RZ, RZ, UR5 ;  /* 0x00000005ff007e24 */ /* 0x000fd8000f8e00ff */
[----:B------:R-:W-:Y:S05]  /*0230*/  @!P0 BRA `(.L_x_4) ;  /* 0xfffffffc00dc8947 */ /* 0x000fea000383ffff */
.L_x_3:
[C---:B------:R-:W-:Y:S01]  /*0240*/  VIADD R3, R0.reuse, 0x10 ;  /* 0x0000001000037836 */ /* 0x040fe20000000000 */
[----:B------:R-:W-:Y:S01]  /*0250*/  UMOV UR5, 0x50 ;  /* 0x0000005000057882 */ /* 0x000fe20000000000 */
[----:B------:R-:W-:Y:S01]  /*0260*/  SHF.L.U32 R2, R5, R0, RZ ;  /* 0x0000000005027219 */ /* 0x000fe200000006ff */
[----:B------:R-:W-:Y:S01]  /*0270*/  ULEA UR5, UR6, UR5, 0x18 ;  /* 0x0000000506057291 */ /* 0x000fe2000f8ec0ff */
[----:B------:R-:W-:Y:S01]  /*0280*/  IMAD.SHL.U32 R0, R0, 0x20, RZ ;  /* 0x0000002000007824 */ /* 0x000fe200078e00ff */
[----:B------:R-:W-:-:S04]  /*0290*/  SHF.L.U32 R3, R4, R3, RZ ;  /* 0x0000000304037219 */ /* 0x000fc800000006ff */
[----:B------:R-:W-:-:S05]  /*02a0*/  LOP3.LUT R2, R3, R2, RZ, 0xfc, !PT ;  /* 0x0000000203027212 */ /* 0x000fca00078efcff */
[----:B------:R0:W-:Y:S04]  /*02b0*/  ATOMS.OR RZ, [UR5], R2 ;  /* 0x00000002ffff798c */ /* 0x0001e8000b000005 */
[----:B------:R0:W-:Y:S01]  /*02c0*/  STS [UR4], R0 ;  /* 0x00000000ff007988 */ /* 0x0001e20008000804 */
[----:B------:R-:W-:Y:S05]  /*02d0*/  BRA `(.L_x_2) ;  /* 0x0000000000107947 */ /* 0x000fea0003800000 */
.L_x_1:
[----:B------:R-:W-:Y:S01]  /*02e0*/  IMAD.MOV.U32 R0, RZ, RZ, -0x1 ;  /* 0xffffffffff007424 */ /* 0x000fe200078e00ff */
[----:B------:R-:W-:-:S04]  /*02f0*/  MOV R2, 0x320 ;  /* 0x0000032000027802 */ /* 0x000fc80000000f00 */
[----:B------:R0:W-:Y:S03]  /*0300*/  STS [UR4], R0 ;  /* 0x00000000ff007988 */ /* 0x0001e60008000804 */
[----:B0-----:R-:W-:Y:S05]  /*0310*/  CALL.REL.NOINC `($__internal_1_$__cuda_sm10x_tcgen05_guardrail_trap_phase_invalid_during_alloc) ;  /* 0x000000a400ec7944 */ /* 0x001fea0003c00000 */
.L_x_2:
[----:B------:R-:W-:Y:S05]  /*0320*/  WARPSYNC.ALL ;  /* 0x0000000000007948 */ /* 0x000fea0003800000 */
[----:B------:R-:W-:Y:S01]  /*0330*/  NOP ;  /* 0x0000000000007918 */ /* 0x000fe20000000000 */
.L_x_0:
[----:B------:R-:W1:Y:S08]  /*0340*/  LDC.64 R44, c[0x0][0x398] ;  /* 0x0000e600ff2c7b82 */ /* 0x000e700000000a00 */
[----:B------:R-:W2:Y:S02]  /*0350*/  S2UR UR5, SR_CgaSize ;  /* 0x00000000000579c3 */ /* 0x000ea40000008a00 */
[----:B--2---:R-:W-:-:S12]  /*0360*/  UIMAD UR5, UR5, -0xa0, URZ ;  /* 0xffffff60050578a4 */ /* 0x004fd8000f8e02ff */
[----:B------:R-:W2:Y:S01]  /*0370*/  LDCU UR5, c[0x0][UR5+0x2b0] ;  /* 0x00005600050577ac */ /* 0x000ea20008000800 */
[----:B------:R-:W-:Y:S01]  /*0380*/  UMOV UR11, 0x400 ;  /* 0x00000400000b7882 */ /* 0x000fe20000000000 */
[----:B------:R-:W3:Y:S01]  /*0390*/  LDCU.128 UR16, c[0x0][0x380] ;  /* 0x00007000ff1077ac */ /* 0x000ee20008000c00 */
[----:B------:R-:W4:Y:S01]  /*03a0*/  S2UR UR4, SR_CTAID.X ;  /* 0x00000000000479c3 */ /* 0x000f220000002500 */
[----:B------:R-:W-:-:S07]  /*03b0*/  UMOV UR7, 0x1 ;  /* 0x0000000100077882 */ /* 0x000fce0000000000 */
[----:B------:R-:W5:Y:S01]  /*03c0*/  LDC.64 R84, c[0x0][0x3a8] ;  /* 0x0000ea00ff547b82 */ /* 0x000f620000000a00 */
[----:B01----:R-:W-:Y:S01]  /*03d0*/  VIADD R0, R45, 0x7f ;  /* 0x0000007f2d007836 */ /* 0x003fe20000000000 */
[----:B------:R-:W-:Y:S02]  /*03e0*/  IABS R16, R44 ;  /* 0x0000002c00107213 */ /* 0x000fe40000000000 */
[----:B------:R-:W-:Y:S02]  /*03f0*/  LOP3.LUT R43, RZ, R45, RZ, 0x33, !PT ;  /* 0x0000002dff2b7212 */ /* 0x000fe400078e33ff */
[----:B------:R-:W-:Y:S02]  /*0400*/  SHF.R.S32.HI R3, RZ, 0x1f, R0 ;  /* 0x0000001fff037819 */ /* 0x000fe40000011400 */
[----:B----4-:R-:W-:Y:S02]  /*0410*/  I2FP.F32.U32 R5, UR4 ;  /* 0x0000000400057c45 */ /* 0x010fe40008201000 */
[----:B------:R-:W-:-:S03]  /*0420*/  LEA.HI R3, R3, R0, RZ, 0x7 ;  /* 0x0000000003037211 */ /* 0x000fc600078f38ff */
[----:B--2---:R-:W-:Y:S01]  /*0430*/  FMUL R5, R5, UR5 ;  /* 0x0000000505057c20 */ /* 0x004fe20008400000 */
[----:B------:R-:W-:Y:S01]  /*0440*/  SHF.R.S32.HI R3, RZ, 0x7, R3 ;  /* 0x00000007ff037819 */ /* 0x000fe20000011403 */
[----:B------:R-:W0:Y:S01]  /*0450*/  S2UR UR5, SR_CgaCtaId ;  /* 0x00000000000579c3 */ /* 0x000e220000008800 */
[----:B-----5:R-:W-:-:S03]  /*0460*/  IMAD R75, R84, 0x1e, RZ ;  /* 0x0000001e544b7824 */ /* 0x020fc600078e02ff */
[----:B------:R-:W-:Y:S01]  /*0470*/  IMAD.SHL.U32 R4, R3, 0x8, RZ ;  /* 0x0000000803047824 */ /* 0x000fe200078e00ff */
[----:B------:R-:W-:Y:S04]  /*0480*/  F2I.U32.TRUNC.NTZ R5, R5 ;  /* 0x0000000500057305 */ /* 0x000fe8000020f000 */
[----:B------:R-:W-:-:S04]  /*0490*/  IABS R7, R4 ;  /* 0x0000000400077213 */ /* 0x000fc80000000000 */
[----:B------:R-:W1:Y:S01]  /*04a0*/  I2F.RP R0, R7 ;  /* 0x0000000700007306 */ /* 0x000e620000209400 */
[----:B0-----:R-:W-:Y:S02]  /*04b0*/  USHF.L.U32 UR4, UR5, 0x7, URZ ;  /* 0x0000000705047899 */ /* 0x001fe400080006ff */
[----:B------:R-:W-:-:S05]  /*04c0*/  ULEA UR11, UR5, UR11, 0x18 ;  /* 0x0000000b050b7291 */ /* 0x000fca000f8ec0ff */
[----:B-1----:R-:W0:Y:S01]  /*04d0*/  MUFU.RCP R0, R0 ;  /* 0x0000000000007308 */ /* 0x002e220000001000 */
[----:B------:R-:W-:Y:S02]  /*04e0*/  ULOP3.LUT UR4, UR4, 0x180, URZ, 0xc0, !UPT ;  /* 0x0000018004047892 */ /* 0x000fe4000f8ec0ff */
[----:B------:R-:W-:Y:S01]  /*04f0*/  UIADD3 UR8, UPT, UPT, UR11, 0x4000, URZ ;  /* 0x000040000b087890 */ /* 0x000fe2000fffe0ff */
[----:B0-----:R-:W-:Y:S01]  /*0500*/  VIADD R2, R0, 0xffffffe ;  /* 0x0ffffffe00027836 */ /* 0x001fe20000000000 */
[----:B------:R-:W-:-:S03]  /*0510*/  IABS R0, R5 ;  /* 0x0000000500007213 */ /* 0x000fc60000000000 */
[----:B------:R0:W1:Y:S02]  /*0520*/  F2I.FTZ.U32.TRUNC.NTZ R3, R2 ;  /* 0x0000000200037305 */ /* 0x000064000021f000 */
[----:B0-----:R-:W-:Y:S02]  /*0530*/  IMAD.MOV.U32 R2, RZ, RZ, RZ ;  /* 0x000000ffff027224 */ /* 0x001fe400078e00ff */
[----:B-1----:R-:W-:-:S04]  /*0540*/  IMAD.MOV R6, RZ, RZ, -R3 ;  /* 0x000000ffff067224 */ /* 0x002fc800078e0a03 */
[----:B------:R-:W-:Y:S01]  /*0550*/  IMAD R9, R6, R7, RZ ;  /* 0x0000000706097224 */ /* 0x000fe200078e02ff */
[----:B------:R-:W-:-:S03]  /*0560*/  IABS R6, R4 ;  /* 0x0000000400067213 */ /* 0x000fc60000000000 */
[----:B------:R-:W-:-:S04]  /*0570*/  IMAD.HI.U32 R3, R3, R9, R2 ;  /* 0x0000000903037227 */ /* 0x000fc800078e0002 */
[----:B------:R-:W-:Y:S02]  /*0580*/  IMAD.MOV R2, RZ, RZ, -R6 ;  /* 0x000000ffff027224 */ /* 0x000fe400078e0a06 */
[----:B------:R-:W-:-:S04]  /*0590*/  IMAD.HI.U32 R3, R3, R0, RZ ;  /* 0x0000000003037227 */ /* 0x000fc800078e00ff */
[----:B------:R-:W-:Y:S01]  /*05a0*/  IMAD R0, R3, R2, R0 ;  /* 0x0000000203007224 */ /* 0x000fe200078e0200 */
[----:B------:R-:W-:Y:S04]  /*05b0*/  BAR.SYNC.DEFER_BLOCKING 0x0 ;  /* 0x0000000000007b1d */ /* 0x000fe80000010000 */
[----:B------:R-:W-:-:S13]  /*05c0*/  ISETP.GT.U32.AND P1, PT, R7, R0, PT ;  /* 0x000000000700720c */ /* 0x000fda0003f24070 */
[----:B------:R-:W-:Y:S02]  /*05d0*/  @!P1 IMAD.IADD R0, R0, 0x1, -R7 ;  /* 0x0000000100009824 */ /* 0x000fe400078e0a07 */
[----:B------:R-:W-:Y:S01]  /*05e0*/  @!P1 VIADD R3, R3, 0x1 ;  /* 0x0000000103039836 */ /* 0x000fe20000000000 */
[----:B------:R-:W-:Y:S02]  /*05f0*/  ISETP.NE.AND P1, PT, R4, RZ, PT ;  /* 0x000000ff0400720c */ /* 0x000fe40003f25270 */
[----:B------:R-:W-:Y:S02]  /*0600*/  ISETP.GE.U32.AND P0, PT, R0, R7, PT ;  /* 0x000000070000720c */ /* 0x000fe40003f06070 */
[----:B------:R-:W-:-:S04]  /*0610*/  LOP3.LUT R0, R5, R4, RZ, 0x3c, !PT ;  /* 0x0000000405007212 */ /* 0x000fc800078e3cff */
[----:B------:R-:W-:Y:S01]  /*0620*/  ISETP.GE.AND P2, PT, R0, RZ, PT ;  /* 0x000000ff0000720c */ /* 0x000fe20003f46270 */
[----:B------:R-:W-:-:S06]  /*0630*/  VIADD R0, R44, 0x1ff ;  /* 0x000001ff2c007836 */ /* 0x000fcc0000000000 */
[----:B------:R-:W-:-:S04]  /*0640*/  @P0 VIADD R3, R3, 0x1 ;  /* 0x0000000103030836 */ /* 0x000fc80000000000 */
[----:B------:R-:W-:Y:S01]  /*0650*/  IMAD.MOV.U32 R2, RZ, RZ, R3 ;  /* 0x000000ffff027224 */ /* 0x000fe200078e0003 */
[----:B------:R-:W-:-:S03]  /*0660*/  SHF.R.S32.HI R3, RZ, 0x1f, R0 ;  /* 0x0000001fff037819 */ /* 0x000fc60000011400 */
[----:B------:R-:W-:Y:S01]  /*0670*/  @!P2 IMAD.MOV R2, RZ, RZ, -R2 ;  /* 0x000000ffff02a224 */ /* 0x000fe200078e0a02 */
[----:B------:R-:W-:Y:S02]  /*0680*/  @!P1 LOP3.LUT R2, RZ, R4, RZ, 0x33, !PT ;  /* 0x00000004ff029212 */ /* 0x000fe400078e33ff */
[----:B------:R-:W-:-:S03]  /*0690*/  LEA.HI R3, R3, R0, RZ, 0x9 ;  /* 0x0000000003037211 */ /* 0x000fc600078f48ff */
[----:B------:R-:W-:Y:S02]  /*06a0*/  IMAD.SHL.U32 R10, R2, 0x8, RZ ;  /* 0x00000008020a7824 */ /* 0x000fe400078e00ff */
[----:B------:R-:W-:-:S03]  /*06b0*/  IMAD.MOV R2, RZ, RZ, -R2 ;  /* 0x000000ffff027224 */ /* 0x000fc600078e0a02 */
[----:B------:R-:W-:Y:S01]  /*06c0*/  LEA.HI.SX32 R3, R3, -R10, 0x17 ;  /* 0x8000000a03037211 */ /* 0x000fe200078fbaff */
[----:B------:R-:W-:-:S03]  /*06d0*/  IMAD R8, R4, R2, R5 ;  /* 0x0000000204087224 */ /* 0x000fc600078e0205 */
[----:B------:R-:W-:Y:S02]  /*06e0*/  VIMNMX R11, PT, PT, R3, 0x8, PT ;  /* 0x00000008030b7848 */ /* 0x000fe40003fe0100 */
[----:B------:R-:W-:Y:S02]  /*06f0*/  IABS R9, R8 ;  /* 0x0000000800097213 */ /* 0x000fe40000000000 */
[-C--:B------:R-:W-:Y:S02]  /*0700*/  IABS R7, R11.reuse ;  /* 0x0000000b00077213 */ /* 0x080fe40000000000 */
[----:B------:R-:W-:Y:S02]  /*0710*/  IABS R4, R11 ;  /* 0x0000000b00047213 */ /* 0x000fe40000000000 */
[----:B------:R-:W0:Y:S08]  /*0720*/  I2F.RP R0, R7 ;  /* 0x0000000700007306 */ /* 0x000e300000209400 */
[----:B0-----:R-:W0:Y:S02]  /*0730*/  MUFU.RCP R0, R0 ;  /* 0x0000000000007308 */ /* 0x001e240000001000 */
[----:B0-----:R-:W-:-:S02]  /*0740*/  VIADD R3, R0, 0xffffffe ;  /* 0x0ffffffe00037836 */ /* 0x001fc40000000000 */
[----:B------:R-:W-:-:S04]  /*0750*/  IMAD.MOV R0, RZ, RZ, -R4 ;  /* 0x000000ffff007224 */ /* 0x000fc800078e0a04 */
[----:B------:R-:W0:Y:S08]  /*0760*/  I2F.RP R4, R16 ;  /* 0x0000001000047306 */ /* 0x000e300000209400 */
[----:B------:R-:W1:Y:S08]  /*0770*/  F2I.FTZ.U32.TRUNC.NTZ R3, R3 ;  /* 0x0000000300037305 */ /* 0x000e70000021f000 */
[----:B0-----:R-:W0:Y:S01]  /*0780*/  MUFU.RCP R4, R4 ;  /* 0x0000000400047308 */ /* 0x001e220000001000 */
[----:B-1----:R-:W-:-:S04]  /*0790*/  IMAD.MOV R6, RZ, RZ, -R3 ;  /* 0x000000ffff067224 */ /* 0x002fc800078e0a03 */
[----:B------:R-:W-:-:S04]  /*07a0*/  IMAD.MOV.U32 R2, RZ, RZ, R6 ;  /* 0x000000ffff027224 */ /* 0x000fc800078e0006 */
[----:B------:R-:W-:Y:S02]  /*07b0*/  IMAD R5, R2, R7, RZ ;  /* 0x0000000702057224 */ /* 0x000fe400078e02ff */
[----:B------:R-:W-:-:S04]  /*07c0*/  IMAD.MOV.U32 R2, RZ, RZ, RZ ;  /* 0x000000ffff027224 */ /* 0x000fc800078e00ff */
[----:B------:R-:W-:Y:S01]  /*07d0*/  IMAD.HI.U32 R2, R3, R5, R2 ;  /* 0x0000000503027227 */ /* 0x000fe200078e0002 */
[----:B------:R-:W-:-:S03]  /*07e0*/  IABS R3, R45 ;  /* 0x0000002d00037213 */ /* 0x000fc60000000000 */
[----:B0-----:R-:W-:Y:S01]  /*07f0*/  VIADD R5, R4, 0xffffffe ;  /* 0x0ffffffe04057836 */ /* 0x001fe20000000000 */
[----:B------:R-:W0:Y:S01]  /*0800*/  I2F.RP R6, R3 ;  /* 0x0000000300067306 */ /* 0x000e220000209400 */
[----:B------:R-:W-:-:S04]  /*0810*/  IMAD.HI.U32 R2, R2, R9, RZ ;  /* 0x0000000902027227 */ /* 0x000fc800078e00ff */
[----:B------:R-:W-:Y:S02]  /*0820*/  IMAD R0, R2, R0, R9 ;  /* 0x0000000002007224 */ /* 0x000fe400078e0209 */
[----:B------:R-:W-:Y:S01]  /*0830*/  IMAD.MOV.U32 R4, RZ, RZ, RZ ;  /* 0x000000ffff047224 */ /* 0x000fe200078e00ff */
[----:B------:R-:W-:Y:S02]  /*0840*/  F2I.FTZ.U32.TRUNC.NTZ R5, R5 ;  /* 0x0000000500057305 */ /* 0x000fe4000021f000 */
[----:B------:R-:W-:-:S06]  /*0850*/  ISETP.GT.U32.AND P1, PT, R7, R0, PT ;  /* 0x000000000700720c */ /* 0x000fcc0003f24070 */
[----:B0-----:R-:W0:Y:S07]  /*0860*/  MUFU.RCP R6, R6 ;  /* 0x0000000600067308 */ /* 0x001e2e0000001000 */
[----:B------:R-:W-:Y:S02]  /*0870*/  @!P1 IMAD.IADD R0, R0, 0x1, -R7 ;  /* 0x0000000100009824 */ /* 0x000fe400078e0a07 */
[----:B------:R-:W-:Y:S01]  /*0880*/  @!P1 VIADD R2, R2, 0x1 ;  /* 0x0000000102029836 */ /* 0x000fe20000000000 */
[----:B------:R-:W-:-:S02]  /*0890*/  ISETP.NE.AND P1, PT, R11, RZ, PT ;  /* 0x000000ff0b00720c */ /* 0x000fc40003f25270 */
[----:B------:R-:W-:Y:S02]  /*08a0*/  ISETP.GE.U32.AND P0, PT, R0, R7, PT ;  /* 0x000000070000720c */ /* 0x000fe40003f06070 */
[----:B------:R-:W-:-:S04]  /*08b0*/  LOP3.LUT R0, R8, R11, RZ, 0x3c, !PT ;  /* 0x0000000b08007212 */ /* 0x000fc800078e3cff */
[----:B------:R-:W-:-:S07]  /*08c0*/  ISETP.GE.AND P2, PT, R0, RZ, PT ;  /* 0x000000ff0000720c */ /* 0x000fce0003f46270 */
[----:B------:R-:W-:-:S04]  /*08d0*/  @P0 VIADD R2, R2, 0x1 ;  /* 0x0000000102020836 */ /* 0x000fc80000000000 */
[----:B------:R-:W-:-:S04]  /*08e0*/  IMAD.MOV.U32 R12, RZ, RZ, R2 ;  /* 0x000000ffff0c7224 */ /* 0x000fc800078e0002 */
[----:B------:R-:W-:Y:S01]  /*08f0*/  @!P2 IMAD.MOV R12, RZ, RZ, -R12 ;  /* 0x000000ffff0ca224 */ /* 0x000fe200078e0a0c */
[----:B------:R-:W-:-:S05]  /*0900*/  @!P1 LOP3.LUT R12, RZ, R11, RZ, 0x33, !PT ;  /* 0x0000000bff0c9212 */ /* 0x000fca00078e33ff */
[----:B------:R-:W-:-:S04]  /*0910*/  IMAD.MOV R0, RZ, RZ, -R12 ;  /* 0x000000ffff007224 */ /* 0x000fc800078e0a0c */
[----:B------:R-:W-:Y:S02]  /*0920*/  IMAD R0, R11, R0, R8 ;  /* 0x000000000b007224 */ /* 0x000fe400078e0208 */
[----:B0-----:R-:W-:Y:S01]  /*0930*/  VIADD R8, R6, 0xffffffe ;  /* 0x0ffffffe06087836 */ /* 0x001fe20000000000 */
[----:B------:R-:W-:Y:S01]  /*0940*/  LOP3.LUT R6, R101, 0x7f, RZ, 0xc0, !PT ;  /* 0x0000007f65067812 */ /* 0x000fe200078ec0ff */
[----:B------:R-:W-:Y:S02]  /*0950*/  IMAD.IADD R0, R10, 0x1, R0 ;  /* 0x000000010a007824 */ /* 0x000fe400078e0200 */
[----:B------:R-:W0:Y:S01]  /*0960*/  F2I.FTZ.U32.TRUNC.NTZ R9, R8 ;  /* 0x0000000800097305 */ /* 0x000e22000021f000 */
[----:B------:R-:W-:Y:S02]  /*0970*/  IMAD.MOV R11, RZ, RZ, -R5 ;  /* 0x000000ffff0b7224 */ /* 0x000fe400078e0a05 */
[----:B------:R-:W-:Y:S02]  /*0980*/  LEA R7, R0, UR4, 0x9 ;  /* 0x0000000400077c11 */ /* 0x000fe4000f8e48ff */
[----:B------:R-:W-:-:S03]  /*0990*/  SHF.R.U32.HI R0, RZ, 0x5, R101 ;  /* 0x00000005ff007819 */ /* 0x000fc60000011665 */
[----:B------:R-:W-:Y:S02]  /*09a0*/  IMAD.IADD R2, R6, 0x1, R7 ;  /* 0x0000000106027824 */ /* 0x000fe400078e0207 */
[----:B------:R-:W-:-:S03]  /*09b0*/  IMAD R7, R11, R16, RZ ;  /* 0x000000100b077224 */ /* 0x000fc600078e02ff */
[----:B------:R-:W-:Y:S01]  /*09c0*/  IABS R10, R2 ;  /* 0x00000002000a7213 */ /* 0x000fe20000000000 */
[----:B------:R-:W-:Y:S01]  /*09d0*/  IMAD.HI.U32 R4, R5, R7, R4 ;  /* 0x0000000705047227 */ /* 0x000fe200078e0004 */
[----:B------:R-:W-:-:S03]  /*09e0*/  SGXT.U32 R5, R0, 0x2 ;  /* 0x000000020005781a */ /* 0x000fc60000000000 */
[----:B------:R-:W-:Y:S02]  /*09f0*/  IMAD.SHL.U32 R0, R12, 0x80, RZ ;  /* 0x000000800c007824 */ /* 0x000fe400078e00ff */
[----:B------:R-:W-:Y:S02]  /*0a00*/  IMAD.MOV.U32 R7, RZ, RZ, R10 ;  /* 0x000000ffff077224 */ /* 0x000fe400078e000a */
[----:B0-----:R-:W-:Y:S01]  /*0a10*/  IMAD.MOV R8, RZ, RZ, -R9 ;  /* 0x000000ffff087224 */ /* 0x001fe200078e0a09 */
[----:B------:R-:W-:Y:S01]  /*0a20*/  LOP3.LUT R5, R0, R5, RZ, 0xfc, !PT ;  /* 0x0000000500057212 */ /* 0x000fe200078efcff */
[----:B------:R-:W-:-:S03]  /*0a30*/  IMAD.HI.U32 R4, R4, R7, RZ ;  /* 0x0000000704047227 */ /* 0x000fc600078e00ff */
[C---:B------:R-:W-:Y:S01]  /*0a40*/  LOP3.LUT R15, R5.reuse, 0x4, RZ, 0xfc, !PT ;  /* 0x00000004050f7812 */ /* 0x040fe200078efcff */
[----:B------:R-:W-:Y:S01]  /*0a50*/  IMAD R11, R8, R3, RZ ;  /* 0x00000003080b7224 */ /* 0x000fe200078e02ff */
[----:B------:R-:W-:Y:S01]  /*0a60*/  LOP3.LUT R17, R5, 0x8, RZ, 0xfc, !PT ;  /* 0x0000000805117812 */ /* 0x000fe200078efcff */
[----:B------:R-:W-:Y:S01]  /*0a70*/  IMAD.MOV.U32 R8, RZ, RZ, RZ ;  /* 0x000000ffff087224 */ /* 0x000fe200078e00ff */
[----:B------:R-:W-:Y:S01]  /*0a80*/  IABS R10, R15 ;  /* 0x0000000f000a7213 */ /* 0x000fe20000000000 */
[----:B------:R-:W-:Y:S01]  /*0a90*/  IMAD.MOV R4, RZ, RZ, -R4 ;  /* 0x000000ffff047224 */ /* 0x000fe200078e0a04 */
[----:B------:R-:W-:Y:S01]  /*0aa0*/  IABS R12, R17 ;  /* 0x00000011000c7213 */ /* 0x000fe20000000000 */
[----:B------:R-:W-:Y:S01]  /*0ab0*/  IMAD.HI.U32 R8, R9, R11, R8 ;  /* 0x0000000b09087227 */ /* 0x000fe200078e0008 */
[----:B------:R-:W-:Y:S02]  /*0ac0*/  SHF.R.U32.HI R9, RZ, 0x5, R101 ;  /* 0x00000005ff097819 */ /* 0x000fe40000011665 */
[----:B------:R-:W-:Y:S01]  /*0ad0*/  LOP3.LUT R18, R5, 0xc, RZ, 0xfc, !PT ;  /* 0x0000000c05127812 */ /* 0x000fe200078efcff */
[----:B------:R-:W-:Y:S01]  /*0ae0*/  IMAD R7, R16, R4, R7 ;  /* 0x0000000410077224 */ /* 0x000fe200078e0207 */
[----:B------:R-:W-:Y:S01]  /*0af0*/  R2UR UR9, R9 ;  /* 0x00000000090972ca */ /* 0x000fe200000e0000 */
[----:B------:R-:W-:Y:S01]  /*0b00*/  IMAD.HI.U32 R4, R8, R10, RZ ;  /* 0x0000000a08047227 */ /* 0x000fe200078e00ff */
[----:B------:R-:W-:-:S02]  /*0b10*/  IABS R13, R18 ;  /* 0x00000012000d7213 */ /* 0x000fc40000000000 */
[----:B------:R-:W-:Y:S01]  /*0b20*/  ISETP.GT.U32.AND P0, PT, R16, R7, PT ;  /* 0x000000071000720c */ /* 0x000fe20003f04070 */
[----:B------:R-:W-:Y:S01]  /*0b30*/  IMAD.MOV R4, RZ, RZ, -R4 ;  /* 0x000000ffff047224 */ /* 0x000fe200078e0a04 */
[C---:B------:R-:W-:Y:S01]  /*0b40*/  LOP3.LUT R19, R5.reuse, 0x10, RZ, 0xfc, !PT ;  /* 0x0000001005137812 */ /* 0x040fe200078efcff */
[----:B------:R-:W-:Y:S01]  /*0b50*/  IMAD.HI.U32 R9, R8, R12, RZ ;  /* 0x0000000c08097227 */ /* 0x000fe200078e00ff */
[----:B------:R-:W-:Y:S02]  /*0b60*/  LOP3.LUT R21, R5, 0x18, RZ, 0xfc, !PT ;  /* 0x0000001805157812 */ /* 0x000fe400078efcff */
[----:B------:R-:W-:Y:S01]  /*0b70*/  IABS R14, R19 ;  /* 0x00000013000e7213 */ /* 0x000fe20000000000 */
[C---:B------:R-:W-:Y:S01]  /*0b80*/  IMAD R4, R3.reuse, R4, R10 ;  /* 0x0000000403047224 */ /* 0x040fe200078e020a */
[----:B------:R-:W-:Y:S01]  /*0b90*/  ISETP.GE.AND P2, PT, R18, RZ, PT ;  /* 0x000000ff1200720c */ /* 0x000fe20003f46270 */
[----:B------:R-:W-:Y:S01]  /*0ba0*/  IMAD.MOV R10, RZ, RZ, -R9 ;  /* 0x000000ffff0a7224 */ /* 0x000fe200078e0a09 */
[----:B------:R-:W-:Y:S01]  /*0bb0*/  IABS R18, R21 ;  /* 0x0000001500127213 */ /* 0x000fe20000000000 */
[C---:B------:R-:W-:Y:S01]  /*0bc0*/  IMAD.HI.U32 R9, R8.reuse, R13, RZ ;  /* 0x0000000d08097227 */ /* 0x040fe200078e00ff */
[----:B------:R-:W-:Y:S01]  /*0bd0*/  ISETP.GT.U32.AND P6, PT, R3, R4, PT ;  /* 0x000000040300720c */ /* 0x000fe20003fc4070 */
[----:B------:R-:W-:Y:S01]  /*0be0*/  USHF.L.U32 UR4, UR9, 0x15, URZ ;  /* 0x0000001509047899 */ /* 0x000fe200080006ff */
[----:B------:R-:W-:Y:S01]  /*0bf0*/  LOP3.LUT R20, R5, 0x14, RZ, 0xfc, !PT ;  /* 0x0000001405147812 */ /* 0x000fe200078efcff */
[----:B------:R-:W-:Y:S01]  /*0c00*/  IMAD R10, R3, R10, R12 ;  /* 0x0000000a030a7224 */ /* 0x000fe200078e020c */
[----:B------:R-:W-:Y:S01]  /*0c10*/  ISETP.GE.AND P3, PT, R15, RZ, PT ;  /* 0x000000ff0f00720c */ /* 0x000fe20003f66270 */
[----:B------:R-:W-:Y:S01]  /*0c20*/  IMAD.MOV R12, RZ, RZ, -R9 ;  /* 0x000000ffff0c7224 */ /* 0x000fe200078e0a09 */
[----:B------:R-:W-:Y:S01]  /*0c30*/  LOP3.LUT R22, R5, 0x20, RZ, 0xfc, !PT ;  /* 0x0000002005167812 */ /* 0x000fe200078efcff */
[----:B------:R-:W-:Y:S01]  /*0c40*/  @!P0 IMAD.IADD R7, R7, 0x1, -R16 ;  /* 0x0000000107078824 */ /* 0x000fe200078e0a10 */
[C---:B------:R-:W-:Y:S01]  /*0c50*/  ISETP.GT.U32.AND P0, PT, R3.reuse, R10, PT ;  /* 0x0000000a0300720c */ /* 0x040fe20003f04070 */
[----:B------:R-:W-:Y:S01]  /*0c60*/  IMAD R12, R3, R12, R13 ;  /* 0x0000000c030c7224 */ /* 0x000fe200078e020d */
[----:B------:R-:W-:Y:S01]  /*0c70*/  LOP3.LUT R23, R5, 0x24, RZ, 0xfc, !PT ;  /* 0x0000002405177812 */ /* 0x000fe200078efcff */
[----:B------:R-:W-:Y:S01]  /*0c80*/  IMAD.HI.U32 R11, R8, R14, RZ ;  /* 0x0000000e080b7227 */ /* 0x000fe200078e00ff */
[----:B------:R-:W-:Y:S01]  /*0c90*/  ISETP.GT.U32.AND P4, PT, R16, R7, PT ;  /* 0x000000071000720c */ /* 0x000fe20003f84070 */
[----:B------:R-:W-:Y:S01]  /*0ca0*/  ULOP3.LUT UR4, UR4, 0x600000, URZ, 0xc0, !UPT ;  /* 0x0060000004047892 */ /* 0x000fe2000f8ec0ff */
[----:B------:R-:W-:Y:S01]  /*0cb0*/  ISETP.GT.U32.AND P5, PT, R3, R12, PT ;  /* 0x0000000c0300720c */ /* 0x000fe20003fa4070 */
[----:B------:R-:W-:Y:S01]  /*0cc0*/  IMAD.MOV R11, RZ, RZ, -R11 ;  /* 0x000000ffff0b7224 */ /* 0x000fe200078e0a0b */
[----:B------:R-:W-:Y:S01]  /*0cd0*/  ISETP.GE.AND P1, PT, R17, RZ, PT ;  /* 0x000000ff1100720c */ /* 0x000fe20003f26270 */
[--C-:B------:R-:W-:Y:S01]  /*0ce0*/  @!P6 IMAD.IADD R4, R4, 0x1, -R3.reuse ;  /* 0x000000010404e824 */ /* 0x100fe200078e0a03 */
[----:B------:R-:W-:Y:S01]  /*0cf0*/  IABS R15, R22 ;  /* 0x00000016000f7213 */ /* 0x000fe20000000000 */
[----:B------:R-:W-:Y:S01]  /*0d00*/  IMAD R14, R3, R11, R14 ;  /* 0x0000000b030e7224 */ /* 0x000fe200078e020e */
[----:B------:R-:W-:Y:S01]  /*0d10*/  IABS R17, R23 ;  /* 0x0000001700117213 */ /* 0x000fe20000000000 */
[----:B------:R-:W-:Y:S01]  /*0d20*/  @!P0 IMAD.IADD R10, R10, 0x1, -R3 ;  /* 0x000000010a0a8824 */ /* 0x000fe200078e0a03 */
[C---:B------:R-:W-:Y:S01]  /*0d30*/  LOP3.LUT R25, R5.reuse, 0x58, RZ, 0xfc, !PT ;  /* 0x0000005805197812 */ /* 0x040fe200078efcff */
[----:B------:R-:W-:Y:S01]  /*0d40*/  IMAD.HI.U32 R11, R8, R18, RZ ;  /* 0x00000012080b7227 */ /* 0x000fe200078e00ff */
[----:B------:R-:W-:-:S02]  /*0d50*/  LOP3.LUT R27, R5, 0x64, RZ, 0xfc, !PT ;  /* 0x00000064051b7812 */ /* 0x000fc400078efcff */
[----:B------:R-:W-:Y:S01]  /*0d60*/  ISETP.GT.U32.AND P0, PT, R3, R10, PT ;  /* 0x0000000a0300720c */ /* 0x000fe20003f04070 */
[----:B------:R-:W-:Y:S01]  /*0d70*/  @!P4 IMAD.IADD R7, R7, 0x1, -R16 ;  /* 0x000000010707c824 */ /* 0x000fe200078e0a10 */
[C---:B------:R-:W-:Y:S01]  /*0d80*/  ISETP.GT.U32.AND P4, PT, R3.reuse, R4, PT ;  /* 0x000000040300720c */ /* 0x040fe20003f84070 */
[----:B------:R-:W-:Y:S01]  /*0d90*/  @!P5 IMAD.IADD R12, R12, 0x1, -R3 ;  /* 0x000000010c0cd824 */ /* 0x000fe200078e0a03 */
[C---:B------:R-:W-:Y:S01]  /*0da0*/  ISETP.GT.U32.AND P5, PT, R3.reuse, R14, PT ;  /* 0x0000000e0300720c */ /* 0x040fe20003fa4070 */
[----:B------:R-:W-:Y:S01]  /*0db0*/  IMAD.MOV R11, RZ, RZ, -R11 ;  /* 0x000000ffff0b7224 */ /* 0x000fe200078e0a0b */
[----:B------:R-:W-:Y:S01]  /*0dc0*/  IABS R16, R20 ;  /* 0x0000001400107213 */ /* 0x000fe20000000000 */
[----:B------:R-:W-:Y:S01]  /*0dd0*/  IMAD.MOV.U32 R80, RZ, RZ, R7 ;  /* 0x000000ffff507224 */ /* 0x000fe200078e0007 */
[C---:B------:R-:W-:Y:S01]  /*0de0*/  ISETP.GT.U32.AND P6, PT, R3.reuse, R12, PT ;  /* 0x0000000c0300720c */ /* 0x040fe20003fc4070 */
[----:B------:R-:W-:Y:S01]  /*0df0*/  IMAD R18, R3, R11, R18 ;  /* 0x0000000b03127224 */ /* 0x000fe200078e0212 */
[----:B------:R-:W-:Y:S01]  /*0e00*/  IABS R60, R25 ;  /* 0x00000019003c7213 */ /* 0x000fe20000000000 */
[----:B------:R-:W-:Y:S01]  /*0e10*/  IMAD.HI.U32 R9, R8, R16, RZ ;  /* 0x0000001008097227 */ /* 0x000fe200078e00ff */
[----:B------:R-:W-:-:S02]  /*0e20*/  LOP3.LUT R31, R5, 0x6c, RZ, 0xfc, !PT ;  /* 0x0000006c051f7812 */ /* 0x000fc400078efcff */
[----:B------:R-:W-:Y:S01]  /*0e30*/  LOP3.LUT R33, R5, 0x70, RZ, 0xfc, !PT ;  /* 0x0000007005217812 */ /* 0x000fe200078efcff */
[--C-:B------:R-:W-:Y:S01]  /*0e40*/  @!P4 IMAD.IADD R4, R4, 0x1, -R3.reuse ;  /* 0x000000010404c824 */ /* 0x100fe200078e0a03 */
[----:B------:R-:W-:Y:S01]  /*0e50*/  ISETP.GE.AND P4, PT, R19, RZ, PT ;  /* 0x000000ff1300720c */ /* 0x000fe20003f86270 */
[----:B------:R-:W-:Y:S01]  /*0e60*/  @!P5 IMAD.IADD R14, R14, 0x1, -R3 ;  /* 0x000000010e0ed824 */ /* 0x000fe200078e0a03 */
[----:B------:R-:W-:Y:S01]  /*0e70*/  LOP3.LUT R19, R5, 0x30, RZ, 0xfc, !PT ;  /* 0x0000003005137812 */ /* 0x000fe200078efcff */
[----:B------:R-:W-:Y:S01]  /*0e80*/  IMAD.MOV.U32 R26, RZ, RZ, R4 ;  /* 0x000000ffff1a7224 */ /* 0x000fe200078e0004 */
[----:B------:R-:W-:Y:S01]  /*0e90*/  IABS R70, R31 ;  /* 0x0000001f00467213 */ /* 0x000fe20000000000 */
[----:B------:R-:W-:Y:S01]  /*0ea0*/  IMAD.MOV R13, RZ, RZ, -R9 ;  /* 0x000000ffff0d7224 */ /* 0x000fe200078e0a09 */
[----:B------:R-:W-:Y:S01]  /*0eb0*/  ISETP.GT.U32.AND P5, PT, R3, R14, PT ;  /* 0x0000000e0300720c */ /* 0x000fe20003fa4070 */
[----:B------:R-:W-:Y:S01]  /*0ec0*/  IMAD.HI.U32 R9, R8, R15, RZ ;  /* 0x0000000f08097227 */ /* 0x000fe200078e00ff */
[----:B------:R-:W-:-:S02]  /*0ed0*/  IABS R72, R33 ;  /* 0x0000002100487213 */ /* 0x000fc40000000000 */
[----:B------:R-:W-:Y:S01]  /*0ee0*/  LOP3.LUT R29, R5, 0x68, RZ, 0xfc, !PT ;  /* 0x00000068051d7812 */ /* 0x000fe200078efcff */
[----:B------:R-:W-:Y:S01]  /*0ef0*/  @!P3 IMAD.MOV R26, RZ, RZ, -R26 ;  /* 0x000000ffff1ab224 */ /* 0x000fe200078e0a1a */
[----:B------:R-:W-:Y:S01]  /*0f00*/  ISETP.GT.U32.AND P3, PT, R3, R18, PT ;  /* 0x000000120300720c */ /* 0x000fe20003f64070 */
[----:B------:R-:W-:Y:S01]  /*0f10*/  IMAD.MOV.U32 R11, RZ, RZ, R17 ;  /* 0x000000ffff0b7224 */ /* 0x000fe200078e0011 */
[C---:B------:R-:W-:Y:S01]  /*0f20*/  LOP3.LUT R17, R5.reuse, 0x2c, RZ, 0xfc, !PT ;  /* 0x0000002c05117812 */ /* 0x040fe200078efcff */
[----:B------:R-:W-:Y:S01]  /*0f30*/  @!P0 IMAD.IADD R10, R10, 0x1, -R3 ;  /* 0x000000010a0a8824 */ /* 0x000fe200078e0a03 */
[----:B------:R-:W-:Y:S01]  /*0f40*/  ISETP.GE.AND P0, PT, R20, RZ, PT ;  /* 0x000000ff1400720c */ /* 0x000fe20003f06270 */
[----:B------:R-:W-:Y:S01]  /*0f50*/  IMAD.MOV R20, RZ, RZ, -R9 ;  /* 0x000000ffff147224 */ /* 0x000fe200078e0a09 */
[----:B------:R-:W-:Y:S01]  /*0f60*/  IABS R68, R29 ;  /* 0x0000001d00447213 */ /* 0x000fe20000000000 */
[----:B------:R-:W-:Y:S01]  /*0f70*/  IMAD.HI.U32 R9, R8, R11, RZ ;  /* 0x0000000b08097227 */ /* 0x000fe200078e00ff */
[----:B------:R-:W-:-:S02]  /*0f80*/  LOP3.LUT R35, R5, 0x74, RZ, 0xfc, !PT ;  /* 0x0000007405237812 */ /* 0x000fc400078efcff */
[----:B------:R-:W-:Y:S01]  /*0f90*/  LOP3.LUT R37, R5, 0x78, RZ, 0xfc, !PT ;  /* 0x0000007805257812 */ /* 0x000fe200078efcff */
[----:B------:R-:W-:Y:S01]  /*0fa0*/  IMAD.MOV.U32 R28, RZ, RZ, R10 ;  /* 0x000000ffff1c7224 */ /* 0x000fe200078e000a */
[----:B------:R-:W-:Y:S01]  /*0fb0*/  IABS R74, R35 ;  /* 0x00000023004a7213 */ /* 0x000fe20000000000 */
[----:B------:R-:W-:Y:S01]  /*0fc0*/  @!P6 IMAD.IADD R12, R12, 0x1, -R3 ;  /* 0x000000010c0ce824 */ /* 0x000fe200078e0a03 */
[----:B------:R-:W-:Y:S01]  /*0fd0*/  IABS R76, R37 ;  /* 0x00000025004c7213 */ /* 0x000fe20000000000 */
[----:B------:R-:W-:Y:S01]  /*0fe0*/  IMAD R4, R3, R20, R15 ;  /* 0x0000001403047224 */ /* 0x000fe200078e020f */
[----:B------:R-:W-:Y:S01]  /*0ff0*/  LOP3.LUT R15, R5, 0x28, RZ, 0xfc, !PT ;  /* 0x00000028050f7812 */ /* 0x000fe200078efcff */
[----:B------:R-:W-:Y:S02]  /*1000*/  IMAD.MOV R10, RZ, RZ, -R9 ;  /* 0x000000ffff0a7224 */ /* 0x000fe400078e0a09 */
[----:B------:R-:W-:Y:S01]  /*1010*/  IMAD.MOV.U32 R30, RZ, RZ, R12 ;  /* 0x000000ffff1e7224 */ /* 0x000fe200078e000c */
[----:B------:R-:W-:Y:S01]  /*1020*/  IABS R12, R15 ;  /* 0x0000000f000c7213 */ /* 0x000fe20000000000 */
[----:B------:R-:W-:Y:S01]  /*1030*/  @!P5 IMAD.IADD R14, R14, 0x1, -R3 ;  /* 0x000000010e0ed824 */ /* 0x000fe200078e0a03 */
[C---:B------:R-:W-:Y:S01]  /*1040*/  ISETP.GT.U32.AND P5, PT, R3.reuse, R4, PT ;  /* 0x000000040300720c */ /* 0x040fe20003fa4070 */
[----:B------:R-:W-:-:S02]  /*1050*/  IMAD R10, R3, R10, R11 ;  /* 0x0000000a030a7224 */ /* 0x000fc400078e020b */
[C---:B------:R-:W-:Y:S01]  /*1060*/  IMAD R16, R3.reuse, R13, R16 ;  /* 0x0000000d03107224 */ /* 0x040fe200078e0210 */
[----:B------:R-:W-:Y:S01]  /*1070*/  IABS R13, R19 ;  /* 0x00000013000d7213 */ /* 0x000fe20000000000 */
[--C-:B------:R-:W-:Y:S02]  /*1080*/  @!P3 IMAD.IADD R18, R18, 0x1, -R3.reuse ;  /* 0x000000011212b824 */ /* 0x100fe400078e0a03 */
[----:B------:R-:W-:Y:S01]  /*1090*/  @!P2 IMAD.MOV R30, RZ, RZ, -R30 ;  /* 0x000000ffff1ea224 */ /* 0x000fe200078e0a1e */
[----:B------:R-:W-:Y:S01]  /*10a0*/  ISETP.GE.AND P2, PT, R22, RZ, PT ;  /* 0x000000ff1600720c */ /* 0x000fe20003f46270 */
[----:B------:R-:W-:Y:S01]  /*10b0*/  @!P4 IMAD.MOV R14, RZ, RZ, -R14 ;  /* 0x000000ffff0ec224 */ /* 0x000fe200078e0a0e */
[C---:B------:R-:W-:Y:S01]  /*10c0*/  ISETP.GT.U32.AND P4, PT, R3.reuse, R10, PT ;  /* 0x0000000a0300720c */ /* 0x040fe20003f84070 */
[----:B------:R-:W-:Y:S01]  /*10d0*/  @!P1 IMAD.MOV R28, RZ, RZ, -R28 ;  /* 0x000000ffff1c9224 */ /* 0x000fe200078e0a1c */
[C---:B------:R-:W-:Y:S01]  /*10e0*/  ISETP.GT.U32.AND P6, PT, R3.reuse, R16, PT ;  /* 0x000000100300720c */ /* 0x040fe20003fc4070 */
[----:B------:R-:W-:Y:S01]  /*10f0*/  @!P5 IMAD.IADD R4, R4, 0x1, -R3 ;  /* 0x000000010404d824 */ /* 0x000fe200078e0a03 */
[----:B------:R-:W-:Y:S01]  /*1100*/  IABS R22, R17 ;  /* 0x0000001100167213 */ /* 0x000fe20000000000 */
[----:B------:R-:W-:Y:S01]  /*1110*/  IMAD.HI.U32 R9, R8, R12, RZ ;  /* 0x0000000c08097227 */ /* 0x000fe200078e00ff */
[----:B------:R-:W-:-:S02]  /*1120*/  ISETP.GT.U32.AND P3, PT, R3, R18, PT ;  /* 0x000000120300720c */ /* 0x000fc40003f64070 */
[----:B------:R-:W-:Y:S01]  /*1130*/  ISETP.GE.AND P1, PT, R21, RZ, PT ;  /* 0x000000ff1500720c */ /* 0x000fe20003f26270 */
[----:B------:R-:W-:Y:S01]  /*1140*/  IMAD.HI.U32 R11, R8, R22, RZ ;  /* 0x00000016080b7227 */ /* 0x000fe200078e00ff */
[----:B------:R-:W-:Y:S02]  /*1150*/  ISETP.GT.U32.AND P5, PT, R3, R4, PT ;  /* 0x000000040300720c */ /* 0x000fe40003fa4070 */
[----:B------:R-:W-:Y:S01]  /*1160*/  LOP3.LUT R21, R5, 0x50, RZ, 0xfc, !PT ;  /* 0x0000005005157812 */ /* 0x000fe200078efcff */
[----:B------:R-:W-:Y:S02]  /*1170*/  IMAD.MOV R11, RZ, RZ, -R11 ;  /* 0x000000ffff0b7224 */ /* 0x000fe400078e0a0b */
[--C-:B------:R-:W-:Y:S01]  /*1180*/  @!P4 IMAD.IADD R10, R10, 0x1, -R3.reuse ;  /* 0x000000010a0ac824 */ /* 0x100fe200078e0a03 */
[----:B------:R-:W-:Y:S01]  /*1190*/  IABS R56, R21 ;  /* 0x0000001500387213 */ /* 0x000fe20000000000 */
[--C-:B------:R-:W-:Y:S02]  /*11a0*/  @!P6 IMAD.IADD R16, R16, 0x1, -R3.reuse ;  /* 0x000000011010e824 */ /* 0x100fe400078e0a03 */
[----:B------:R-:W-:Y:S01]  /*11b0*/  @!P3 IMAD.IADD R18, R18, 0x1, -R3 ;  /* 0x000000011212b824 */ /* 0x000fe200078e0a03 */
[C---:B------:R-:W-:Y:S01]  /*11c0*/  ISETP.GT.U32.AND P4, PT, R3.reuse, R10, PT ;  /* 0x0000000a0300720c */ /* 0x040fe20003f84070 */
[C---:B------:R-:W-:Y:S01]  /*11d0*/  IMAD R22, R3.reuse, R11, R22 ;  /* 0x0000000b03167224 */ /* 0x040fe200078e0216 */
[----:B------:R-:W-:Y:S01]  /*11e0*/  ISETP.GT.U32.AND P6, PT, R3, R16, PT ;  /* 0x000000100300720c */ /* 0x000fe20003fc4070 */
[----:B------:R-:W-:Y:S01]  /*11f0*/  @!P1 IMAD.MOV R18, RZ, RZ, -R18 ;  /* 0x000000ffff129224 */ /* 0x000fe200078e0a12 */
[----:B------:R-:W-:Y:S01]  /*1200*/  LOP3.LUT R11, R5, 0x34, RZ, 0xfc, !PT ;  /* 0x00000034050b7812 */ /* 0x000fe200078efcff */
[----:B------:R-:W-:Y:S01]  /*1210*/  IMAD.MOV R9, RZ, RZ, -R9 ;  /* 0x000000ffff097224 */ /* 0x000fe200078e0a09 */
[----:B------:R-:W-:Y:S01]  /*1220*/  ISETP.GT.U32.AND P1, PT, R3, R22, PT ;  /* 0x000000160300720c */ /* 0x000fe20003f24070 */
[----:B------:R-:W-:Y:S01]  /*1230*/  @!P5 IMAD.IADD R4, R4, 0x1, -R3 ;  /* 0x000000010404d824 */ /* 0x000fe200078e0a03 */
[----:B------:R-:W-:Y:S01]  /*1240*/  ISETP.GE.AND P3, PT, R15, RZ, PT ;  /* 0x000000ff0f00720c */ /* 0x000fe20003f66270 */
[----:B------:R-:W-:Y:S01]  /*1250*/  IMAD R12, R3, R9, R12 ;  /* 0x00000009030c7224 */ /* 0x000fe200078e020c */
[----:B------:R-:W-:Y:S01]  /*1260*/  LOP3.LUT R15, R5, 0x38, RZ, 0xfc, !PT ;  /* 0x00000038050f7812 */ /* 0x000fe200078efcff */
[----:B------:R-:W-:-:S03]  /*1270*/  IMAD.HI.U32 R9, R8, R13, RZ ;  /* 0x0000000d08097227 */ /* 0x000fc600078e00ff */
[----:B------:R-:W-:Y:S01]  /*1280*/  ISETP.GT.U32.AND P5, PT, R3, R12, PT ;  /* 0x0000000c0300720c */ /* 0x000fe20003fa4070 */
[--C-:B------:R-:W-:Y:S01]  /*1290*/  @!P4 IMAD.IADD R10, R10, 0x1, -R3.reuse ;  /* 0x000000010a0ac824 */ /* 0x100fe200078e0a03 */
[----:B------:R-:W-:Y:S01]  /*12a0*/  ISETP.GE.AND P4, PT, R11, RZ, PT ;  /* 0x000000ff0b00720c */ /* 0x000fe20003f86270 */
[--C-:B------:R-:W-:Y:S01]  /*12b0*/  @!P6 IMAD.IADD R16, R16, 0x1, -R3.reuse ;  /* 0x000000011010e824 */ /* 0x100fe200078e0a03 */
[----:B------:R-:W-:Y:S01]  /*12c0*/  ISETP.GE.AND P6, PT, R23, RZ, PT ;  /* 0x000000ff1700720c */ /* 0x000fe20003fc6270 */
[----:B------:R-:W-:Y:S01]  /*12d0*/  @!P1 IMAD.IADD R22, R22, 0x1, -R3 ;  /* 0x0000000116169824 */ /* 0x000fe200078e0a03 */
[----:B------:R-:W-:Y:S01]  /*12e0*/  IABS R11, R11 ;  /* 0x0000000b000b7213 */ /* 0x000fe20000000000 */
[----:B------:R-:W-:Y:S01]  /*12f0*/  IMAD.MOV.U32 R38, RZ, RZ, R4 ;  /* 0x000000ffff267224 */ /* 0x000fe200078e0004 */
[----:B------:R-:W-:Y:S01]  /*1300*/  LOP3.LUT R23, R5, 0x54, RZ, 0xfc, !PT ;  /* 0x0000005405177812 */ /* 0x000fe200078efcff */
[----:B------:R-:W-:Y:S01]  /*1310*/  IMAD.MOV R4, RZ, RZ, -R9 ;  /* 0x000000ffff047224 */ /* 0x000fe200078e0a09 */
[----:B------:R-:W-:Y:S01]  /*1320*/  ISETP.GT.U32.AND P1, PT, R3, R22, PT ;  /* 0x000000160300720c */ /* 0x000fe20003f24070 */
[----:B------:R-:W-:Y:S01]  /*1330*/  IMAD.HI.U32 R9, R8, R11, RZ ;  /* 0x0000000b08097227 */ /* 0x000fe200078e00ff */
[----:B------:R-:W-:-:S03]  /*1340*/  IABS R58, R23 ;  /* 0x00000017003a7213 */ /* 0x000fc60000000000 */
[----:B------:R-:W-:Y:S02]  /*1350*/  @!P5 IMAD.IADD R12, R12, 0x1, -R3 ;  /* 0x000000010c0cd824 */ /* 0x000fe400078e0a03 */
[----:B------:R-:W-:Y:S02]  /*1360*/  IMAD.MOV.U32 R20, RZ, RZ, R10 ;  /* 0x000000ffff147224 */ /* 0x000fe400078e000a */
[C---:B------:R-:W-:Y:S01]  /*1370*/  IMAD R4, R3.reuse, R4, R13 ;  /* 0x0000000403047224 */ /* 0x040fe200078e020d */
[C---:B------:R-:W-:Y:S01]  /*1380*/  ISETP.GT.U32.AND P5, PT, R3.reuse, R12, PT ;  /* 0x0000000c0300720c */ /* 0x040fe20003fa4070 */
[----:B------:R-:W-:Y:S01]  /*1390*/  IMAD.MOV R10, RZ, RZ, -R9 ;  /* 0x000000ffff0a7224 */ /* 0x000fe200078e0a09 */
[----:B------:R-:W-:Y:S01]  /*13a0*/  IABS R13, R15 ;  /* 0x0000000f000d7213 */ /* 0x000fe20000000000 */
[----:B------:R-:W-:Y:S01]  /*13b0*/  @!P6 IMAD.MOV R20, RZ, RZ, -R20 ;  /* 0x000000ffff14e224 */ /* 0x000fe200078e0a14 */
[C---:B------:R-:W-:Y:S01]  /*13c0*/  ISETP.GT.U32.AND P6, PT, R3.reuse, R4, PT ;  /* 0x000000040300720c */ /* 0x040fe20003fc4070 */
[----:B------:R-:W-:-:S02]  /*13d0*/  IMAD R10, R3, R10, R11 ;  /* 0x0000000a030a7224 */ /* 0x000fc400078e020b */
[--C-:B------:R-:W-:Y:S02]  /*13e0*/  @!P1 IMAD.IADD R22, R22, 0x1, -R3.reuse ;  /* 0x0000000116169824 */ /* 0x100fe400078e0a03 */
[----:B------:R-:W-:Y:S01]  /*13f0*/  @!P2 IMAD.MOV R38, RZ, RZ, -R38 ;  /* 0x000000ffff26a224 */ /* 0x000fe200078e0a26 */
[----:B------:R-:W-:Y:S01]  /*1400*/  ISETP.GT.U32.AND P1, PT, R3, R10, PT ;  /* 0x0000000a0300720c */ /* 0x000fe20003f24070 */
[----:B------:R-:W-:Y:S01]  /*1410*/  @!P0 IMAD.MOV R16, RZ, RZ, -R16 ;  /* 0x000000ffff108224 */ /* 0x000fe200078e0a10 */
[----:B------:R-:W-:Y:S01]  /*1420*/  ISETP.GE.AND P2, PT, R19, RZ, PT ;  /* 0x000000ff1300720c */ /* 0x000fe20003f46270 */
[--C-:B------:R-:W-:Y:S01]  /*1430*/  @!P5 IMAD.IADD R12, R12, 0x1, -R3.reuse ;  /* 0x000000010c0cd824 */ /* 0x100fe200078e0a03 */
[----:B------:R-:W-:Y:S01]  /*1440*/  LOP3.LUT R19, R5, 0x44, RZ, 0xfc, !PT ;  /* 0x0000004405137812 */ /* 0x000fe200078efcff */
[----:B------:R-:W-:Y:S01]  /*1450*/  IMAD.HI.U32 R9, R8, R13, RZ ;  /* 0x0000000d08097227 */ /* 0x000fe200078e00ff */
[----:B------:R-:W-:Y:S02]  /*1460*/  ISETP.GE.AND P0, PT, R17, RZ, PT ;  /* 0x000000ff1100720c */ /* 0x000fe40003f06270 */
[----:B------:R-:W-:Y:S01]  /*1470*/  LOP3.LUT R17, R5, 0x40, RZ, 0xfc, !PT ;  /* 0x0000004005117812 */ /* 0x000fe200078efcff */
[----:B------:R-:W-:Y:S01]  /*1480*/  @!P6 IMAD.IADD R4, R4, 0x1, -R3 ;  /* 0x000000010404e824 */ /* 0x000fe200078e0a03 */
[----:B------:R-:W-:Y:S01]  /*1490*/  IABS R34, R19 ;  /* 0x0000001300227213 */ /* 0x000fe20000000000 */
[----:B------:R-:W-:Y:S01]  /*14a0*/  IMAD.MOV.U32 R42, RZ, RZ, R12 ;  /* 0x000000ffff2a7224 */ /* 0x000fe200078e000c */
[----:B------:R-:W-:Y:S01]  /*14b0*/  IABS R32, R17 ;  /* 0x0000001100207213 */ /* 0x000fe20000000000 */
[----:B------:R-:W-:Y:S01]  /*14c0*/  IMAD.MOV R24, RZ, RZ, -R9 ;  /* 0x000000ffff187224 */ /* 0x000fe200078e0a09 */
[----:B------:R-:W-:Y:S01]  /*14d0*/  ISETP.GE.AND P5, PT, R15, RZ, PT ;  /* 0x000000ff0f00720c */ /* 0x000fe20003fa6270 */
[----:B------:R-:W-:Y:S01]  /*14e0*/  @!P1 IMAD.IADD R10, R10, 0x1, -R3 ;  /* 0x000000010a0a9824 */ /* 0x000fe200078e0a03 */
[----:B------:R-:W-:Y:S01]  /*14f0*/  ISETP.GT.U32.AND P6, PT, R3, R4, PT ;  /* 0x000000040300720c */ /* 0x000fe20003fc4070 */
[----:B------:R-:W-:Y:S01]  /*1500*/  IMAD.HI.U32 R9, R8, R34, RZ ;  /* 0x0000002208097227 */ /* 0x000fe200078e00ff */
[----:B------:R-:W-:-:S02]  /*1510*/  LOP3.LUT R15, R5, 0x48, RZ, 0xfc, !PT ;  /* 0x00000048050f7812 */ /* 0x000fc400078efcff */
[----:B------:R-:W-:Y:S01]  /*1520*/  ISETP.GT.U32.AND P1, PT, R3, R10, PT ;  /* 0x0000000a0300720c */ /* 0x000fe20003f24070 */
[----:B------:R-:W-:Y:S01]  /*1530*/  @!P3 IMAD.MOV R42, RZ, RZ, -R42 ;  /* 0x000000ffff2ab224 */ /* 0x000fe200078e0a2a */
[----:B------:R-:W-:Y:S01]  /*1540*/  ISETP.GE.AND P3, PT, R17, RZ, PT ;  /* 0x000000ff1100720c */ /* 0x000fe20003f66270 */
[----:B------:R-:W-:Y:S01]  /*1550*/  IMAD.HI.U32 R11, R8, R32, RZ ;  /* 0x00000020080b7227 */ /* 0x000fe200078e00ff */
[----:B------:R-:W-:Y:S02]  /*1560*/  LOP3.LUT R17, R5, 0x4c, RZ, 0xfc, !PT ;  /* 0x0000004c05117812 */ /* 0x000fe400078efcff */
[----:B------:R-:W-:Y:S01]  /*1570*/  IABS R36, R15 ;  /* 0x0000000f00247213 */ /* 0x000fe20000000000 */
[----:B------:R-:W-:Y:S01]  /*1580*/  IMAD.MOV R9, RZ, RZ, -R9 ;  /* 0x000000ffff097224 */ /* 0x000fe200078e0a09 */
[----:B------:R-:W-:Y:S01]  /*1590*/  IABS R54, R17 ;  /* 0x0000001100367213 */ /* 0x000fe20000000000 */
[----:B------:R-:W-:Y:S02]  /*15a0*/  IMAD.MOV R11, RZ, RZ, -R11 ;  /* 0x000000ffff0b7224 */ /* 0x000fe400078e0a0b */
[----:B------:R-:W-:-:S02]  /*15b0*/  IMAD R34, R3, R9, R34 ;  /* 0x0000000903227224 */ /* 0x000fc400078e0222 */
[----:B------:R-:W-:-:S04]  /*15c0*/  IMAD.HI.U32 R9, R8, R36, RZ ;  /* 0x0000002408097227 */ /* 0x000fc800078e00ff */
[----:B------:R-:W-:Y:S02]  /*15d0*/  IMAD R32, R3, R11, R32 ;  /* 0x0000000b03207224 */ /* 0x000fe400078e0220 */
[----:B------:R-:W-:Y:S02]  /*15e0*/  @!P6 IMAD.IADD R4, R4, 0x1, -R3 ;  /* 0x000000010404e824 */ /* 0x000fe400078e0a03 */
[----:B------:R-:W-:-:S04]  /*15f0*/  IMAD.HI.U32 R11, R8, R54, RZ ;  /* 0x00000036080b7227 */ /* 0x000fc800078e00ff */
[----:B------:R-:W-:Y:S02]  /*1600*/  IMAD.MOV R9, RZ, RZ, -R9 ;  /* 0x000000ffff097224 */ /* 0x000fe400078e0a09 */
[C---:B------:R-:W-:Y:S02]  /*1610*/  IMAD R12, R3.reuse, R24, R13 ;  /* 0x00000018030c7224 */ /* 0x040fe400078e020d */
[----:B------:R-:W-:Y:S01]  /*1620*/  @!P1 IMAD.IADD R10, R10, 0x1, -R3 ;  /* 0x000000010a0a9824 */ /* 0x000fe200078e0a03 */
[C---:B------:R-:W-:Y:S01]  /*1630*/  ISETP.GT.U32.AND P1, PT, R3.reuse, R32, PT ;  /* 0x000000200300720c */ /* 0x040fe20003f24070 */
[----:B------:R-:W-:Y:S01]  /*1640*/  IMAD.MOV R11, RZ, RZ, -R11 ;  /* 0x000000ffff0b7224 */ /* 0x000fe200078e0a0b */
[C---:B------:R-:W-:Y:S01]  /*1650*/  ISETP.GT.U32.AND P6, PT, R3.reuse, R12, PT ;  /* 0x0000000c0300720c */ /* 0x040fe20003fc4070 */
[----:B------:R-:W-:Y:S02]  /*1660*/  IMAD R36, R3, R9, R36 ;  /* 0x0000000903247224 */ /* 0x000fe400078e0224 */
[----:B------:R-:W-:-:S02]  /*1670*/  IMAD.MOV.U32 R24, RZ, RZ, R4 ;  /* 0x000000ffff187224 */ /* 0x000fc400078e0004 */
[C---:B------:R-:W-:Y:S02]  /*1680*/  IMAD R54, R3.reuse, R11, R54 ;  /* 0x0000000b03367224 */ /* 0x040fe400078e0236 */
[----:B------:R-:W-:Y:S01]  /*1690*/  IMAD.MOV.U32 R40, RZ, RZ, R10 ;  /* 0x000000ffff287224 */ /* 0x000fe200078e000a */
[----:B------:R-:W-:Y:S01]  /*16a0*/  IABS R10, R27 ;  /* 0x0000001b000a7213 */ /* 0x000fe20000000000 */
[----:B------:R-:W-:Y:S01]  /*16b0*/  @!P2 IMAD.MOV R24, RZ, RZ, -R24 ;  /* 0x000000ffff18a224 */ /* 0x000fe200078e0a18 */
[C---:B------:R-:W-:Y:S01]  /*16c0*/  ISETP.GT.U32.AND P2, PT, R3.reuse, R36, PT ;  /* 0x000000240300720c */ /* 0x040fe20003f44070 */
[----:B------:R-:W-:Y:S01]  /*16d0*/  @!P4 IMAD.MOV R40, RZ, RZ, -R40 ;  /* 0x000000ffff28c224 */ /* 0x000fe200078e0a28 */
[----:B------:R-:W-:Y:S01]  /*16e0*/  ISETP.GT.U32.AND P4, PT, R3, R54, PT ;  /* 0x000000360300720c */ /* 0x000fe20003f84070 */
[----:B------:R-:W-:-:S04]  /*16f0*/  IMAD.HI.U32 R13, R8, R56, RZ ;  /* 0x00000038080d7227 */ /* 0x000fc800078e00ff */
[----:B------:R-:W-:Y:S01]  /*1700*/  @!P6 IMAD.IADD R12, R12, 0x1, -R3 ;  /* 0x000000010c0ce824 */ /* 0x000fe200078e0a03 */
[----:B------:R-:W-:Y:S01]  /*1710*/  ISETP.GT.U32.AND P6, PT, R3, R34, PT ;  /* 0x000000220300720c */ /* 0x000fe20003fc4070 */
[----:B------:R-:W-:Y:S02]  /*1720*/  IMAD.MOV R13, RZ, RZ, -R13 ;  /* 0x000000ffff0d7224 */ /* 0x000fe400078e0a0d */
[----:B------:R-:W-:-:S04]  /*1730*/  IMAD.HI.U32 R4, R8, R58, RZ ;  /* 0x0000003a08047227 */ /* 0x000fc800078e00ff */
[--C-:B------:R-:W-:Y:S01]  /*1740*/  @!P2 IMAD.IADD R36, R36, 0x1, -R3.reuse ;  /* 0x000000012424a824 */ /* 0x100fe200078e0a03 */
[----:B------:R-:W-:Y:S01]  /*1750*/  ISETP.GE.AND P2, PT, R17, RZ, PT ;  /* 0x000000ff1100720c */ /* 0x000fe20003f46270 */
[--C-:B------:R-:W-:Y:S02]  /*1760*/  @!P4 IMAD.IADD R54, R54, 0x1, -R3.reuse ;  /* 0x000000013636c824 */ /* 0x100fe400078e0a03 */
[C---:B------:R-:W-:Y:S01]  /*1770*/  IMAD R56, R3.reuse, R13, R56 ;  /* 0x0000000d03387224 */ /* 0x040fe200078e0238 */
[----:B------:R-:W-:Y:S01]  /*1780*/  ISETP.GT.U32.AND P4, PT, R3, R36, PT ;  /* 0x000000240300720c */ /* 0x000fe20003f84070 */
[----:B------:R-:W-:Y:S01]  /*1790*/  IMAD.MOV R4, RZ, RZ, -R4 ;  /* 0x000000ffff047224 */ /* 0x000fe200078e0a04 */
[----:B------:R-:W-:Y:S01]  /*17a0*/  LOP3.LUT R13, R5, 0x60, RZ, 0xfc, !PT ;  /* 0x00000060050d7812 */ /* 0x000fe200078efcff */
[----:B------:R-:W-:Y:S01]  /*17b0*/  @!P1 IMAD.IADD R32, R32, 0x1, -R3 ;  /* 0x0000000120209824 */ /* 0x000fe200078e0a03 */
[C---:B------:R-:W-:Y:S01]  /*17c0*/  ISETP.GT.U32.AND P1, PT, R3.reuse, R12, PT ;  /* 0x0000000c0300720c */ /* 0x040fe20003f24070 */
[----:B------:R-:W-:Y:S01]  /*17d0*/  IMAD R58, R3, R4, R58 ;  /* 0x00000004033a7224 */ /* 0x000fe200078e023a */
[----:B------:R-:W-:Y:S01]  /*17e0*/  IABS R62, R13 ;  /* 0x0000000d003e7213 */ /* 0x000fe20000000000 */
[----:B------:R-:W-:-:S04]  /*17f0*/  IMAD.HI.U32 R9, R8, R60, RZ ;  /* 0x0000003c08097227 */ /* 0x000fc800078e00ff */
[--C-:B------:R-:W-:Y:S01]  /*1800*/  @!P6 IMAD.IADD R34, R34, 0x1, -R3.reuse ;  /* 0x000000012222e824 */ /* 0x100fe200078e0a03 */
[C---:B------:R-:W-:Y:S01]  /*1810*/  ISETP.GT.U32.AND P6, PT, R3.reuse, R32, PT ;  /* 0x000000200300720c */ /* 0x040fe20003fc4070 */
[----:B------:R-:W-:Y:S01]  /*1820*/  @!P4 IMAD.IADD R36, R36, 0x1, -R3 ;  /* 0x000000012424c824 */ /* 0x000fe200078e0a03 */
[----:B------:R-:W-:Y:S01]  /*1830*/  ISETP.GT.U32.AND P4, PT, R3, R58, PT ;  /* 0x0000003a0300720c */ /* 0x000fe20003f84070 */
[----:B------:R-:W-:Y:S02]  /*1840*/  IMAD.MOV R9, RZ, RZ, -R9 ;  /* 0x000000ffff097224 */ /* 0x000fe400078e0a09 */
[----:B------:R-:W-:-:S04]  /*1850*/  IMAD.HI.U32 R4, R8, R62, RZ ;  /* 0x0000003e08047227 */ /* 0x000fc800078e00ff */
[C---:B------:R-:W-:Y:S02]  /*1860*/  IMAD R60, R3.reuse, R9, R60 ;  /* 0x00000009033c7224 */ /* 0x040fe400078e023c */
[----:B------:R-:W-:Y:S02]  /*1870*/  IMAD.MOV R9, RZ, RZ, -R4 ;  /* 0x000000ffff097224 */ /* 0x000fe400078e0a04 */
[----:B------:R-:W-:Y:S01]  /*1880*/  @!P0 IMAD.MOV R22, RZ, RZ, -R22 ;  /* 0x000000ffff168224 */ /* 0x000fe200078e0a16 */
[C---:B------:R-:W-:Y:S01]  /*1890*/  ISETP.GT.U32.AND P0, PT, R3.reuse, R34, PT ;  /* 0x000000220300720c */ /* 0x040fe20003f04070 */
[C---:B------:R-:W-:Y:S02]  /*18a0*/  IMAD R62, R3.reuse, R9, R62 ;  /* 0x00000009033e7224 */ /* 0x040fe400078e023e */
[--C-:B------:R-:W-:Y:S02]  /*18b0*/  @!P4 IMAD.IADD R58, R58, 0x1, -R3.reuse ;  /* 0x000000013a3ac824 */ /* 0x100fe400078e0a03 */
[----:B------:R-:W-:Y:S01]  /*18c0*/  @!P6 IMAD.IADD R32, R32, 0x1, -R3 ;  /* 0x000000012020e824 */ /* 0x000fe200078e0a03 */
[C---:B------:R-:W-:Y:S01]  /*18d0*/  ISETP.GT.U32.AND P4, PT, R3.reuse, R62, PT ;  /* 0x0000003e0300720c */ /* 0x040fe20003f84070 */
[----:B------:R-:W-:Y:S01]  /*18e0*/  IMAD.HI.U32 R4, R8, R10, RZ ;  /* 0x0000000a08047227 */ /* 0x000fe200078e00ff */
[----:B------:R-:W-:-:S03]  /*18f0*/  ISETP.GT.U32.AND P6, PT, R3, R56, PT ;  /* 0x000000380300720c */ /* 0x000fc60003fc4070 */
[----:B------:R-:W-:Y:S02]  /*1900*/  IMAD.MOV R4, RZ, RZ, -R4 ;  /* 0x000000ffff047224 */ /* 0x000fe400078e0a04 */
[----:B------:R-:W-:Y:S01]  /*1910*/  @!P0 IMAD.IADD R34, R34, 0x1, -R3 ;  /* 0x0000000122228824 */ /* 0x000fe200078e0a03 */
[----:B------:R-:W-:Y:S01]  /*1920*/  ISETP.GE.AND P0, PT, R15, RZ, PT ;  /* 0x000000ff0f00720c */ /* 0x000fe20003f06270 */
[----:B------:R-:W-:-:S04]  /*1930*/  IMAD.HI.U32 R9, R8, R68, RZ ;  /* 0x0000004408097227 */ /* 0x000fc800078e00ff */
[--C-:B------:R-:W-:Y:S02]  /*1940*/  @!P4 IMAD.IADD R62, R62, 0x1, -R3.reuse ;  /* 0x000000013e3ec824 */ /* 0x100fe400078e0a03 */
[----:B------:R-:W-:Y:S01]  /*1950*/  @!P6 IMAD.IADD R56, R56, 0x1, -R3 ;  /* 0x000000013838e824 */ /* 0x000fe200078e0a03 */
[C---:B------:R-:W-:Y:S01]  /*1960*/  ISETP.GT.U32.AND P6, PT, R3.reuse, R54, PT ;  /* 0x000000360300720c */ /* 0x040fe20003fc4070 */
[----:B------:R-:W-:Y:S01]  /*1970*/  IMAD.MOV.U32 R50, RZ, RZ, R34 ;  /* 0x000000ffff327224 */ /* 0x000fe200078e0022 */
[C---:B------:R-:W-:Y:S01]  /*1980*/  ISETP.GT.U32.AND P4, PT, R3.reuse, R62, PT ;  /* 0x0000003e0300720c */ /* 0x040fe20003f84070 */
[----:B------:R-:W-:Y:S01]  /*1990*/  IMAD R34, R3, R4, R10 ;  /* 0x0000000403227224 */ /* 0x000fe200078e020a */
[----:B------:R-:W-:Y:S01]  /*19a0*/  IABS R10, R5 ;  /* 0x00000005000a7213 */ /* 0x000fe20000000000 */
[----:B------:R-:W-:-:S04]  /*19b0*/  IMAD.HI.U32 R4, R8, R70, RZ ;  /* 0x0000004608047227 */ /* 0x000fc800078e00ff */
[----:B------:R-:W-:Y:S02]  /*19c0*/  IMAD.MOV R4, RZ, RZ, -R4 ;  /* 0x000000ffff047224 */ /* 0x000fe400078e0a04 */
[----:B------:R-:W-:Y:S02]  /*19d0*/  IMAD.MOV.U32 R48, RZ, RZ, R32 ;  /* 0x000000ffff307224 */ /* 0x000fe400078e0020 */
[C---:B------:R-:W-:Y:S02]  /*19e0*/  IMAD R70, R3.reuse, R4, R70 ;  /* 0x0000000403467224 */ /* 0x040fe400078e0246 */
[--C-:B------:R-:W-:Y:S01]  /*19f0*/  @!P6 IMAD.IADD R54, R54, 0x1, -R3.reuse ;  /* 0x000000013636e824 */ /* 0x100fe200078e0a03 */
[C---:B------:R-:W-:Y:S01]  /*1a00*/  ISETP.GT.U32.AND P6, PT, R3.reuse, R60, PT ;  /* 0x0000003c0300720c */ /* 0x040fe20003fc4070 */
[----:B------:R-:W-:Y:S01]  /*1a10*/  @!P4 IMAD.IADD R62, R62, 0x1, -R3 ;  /* 0x000000013e3ec824 */ /* 0x000fe200078e0a03 */
[----:B------:R-:W-:Y:S01]  /*1a20*/  ISETP.GT.U32.AND P4, PT, R3, R70, PT ;  /* 0x000000460300720c */ /* 0x000fe20003f84070 */
[----:B------:R-:W-:-:S04]  /*1a30*/  IMAD.HI.U32 R4, R8, R72, RZ ;  /* 0x0000004808047227 */ /* 0x000fc800078e00ff */
[----:B------:R-:W-:Y:S02]  /*1a40*/  IMAD.MOV R11, RZ, RZ, -R4 ;  /* 0x000000ffff0b7224 */ /* 0x000fe400078e0a04 */
[----:B------:R-:W-:Y:S02]  /*1a50*/  IMAD.MOV R9, RZ, RZ, -R9 ;  /* 0x000000ffff097224 */ /* 0x000fe400078e0a09 */
[C---:B------:R-:W-:Y:S02]  /*1a60*/  IMAD R72, R3.reuse, R11, R72 ;  /* 0x0000000b03487224 */ /* 0x040fe400078e0248 */
[--C-:B------:R-:W-:Y:S02]  /*1a70*/  @!P6 IMAD.IADD R60, R60, 0x1, -R3.reuse ;  /* 0x000000013c3ce824 */ /* 0x100fe400078e0a03 */
[----:B------:R-:W-:Y:S01]  /*1a80*/  @!P3 IMAD.MOV R48, RZ, RZ, -R48 ;  /* 0x000000ffff30b224 */ /* 0x000fe200078e0a30 */
[C---:B------:R-:W-:Y:S01]  /*1a90*/  ISETP.GT.U32.AND P3, PT, R3.reuse, R58, PT ;  /* 0x0000003a0300720c */ /* 0x040fe20003f64070 */
[--C-:B------:R-:W-:Y:S01]  /*1aa0*/  @!P4 IMAD.IADD R70, R70, 0x1, -R3.reuse ;  /* 0x000000014646c824 */ /* 0x100fe200078e0a03 */
[C---:B------:R-:W-:Y:S01]  /*1ab0*/  ISETP.GT.U32.AND P4, PT, R3.reuse, R72, PT ;  /* 0x000000480300720c */ /* 0x040fe20003f84070 */
[C---:B------:R-:W-:Y:S01]  /*1ac0*/  IMAD R68, R3.reuse, R9, R68 ;  /* 0x0000000903447224 */ /* 0x040fe200078e0244 */
[----:B------:R-:W-:Y:S01]  /*1ad0*/  ISETP.GT.U32.AND P6, PT, R3, R60, PT ;  /* 0x0000003c0300720c */ /* 0x000fe20003fc4070 */
[----:B------:R-:W-:Y:S01]  /*1ae0*/  @!P1 IMAD.IADD R12, R12, 0x1, -R3 ;  /* 0x000000010c0c9824 */ /* 0x000fe200078e0a03 */
[----:B------:R-:W-:Y:S01]  /*1af0*/  ISETP.GE.AND P1, PT, R19, RZ, PT ;  /* 0x000000ff1300720c */ /* 0x000fe20003f26270 */
[----:B------:R-:W-:-:S04]  /*1b00*/  IMAD.HI.U32 R9, R8, R74, RZ ;  /* 0x0000004a08097227 */ /* 0x000fc800078e00ff */
[----:B------:R-:W-:Y:S02]  /*1b10*/  IMAD.MOV.U32 R46, RZ, RZ, R12 ;  /* 0x000000ffff2e7224 */ /* 0x000fe400078e000c */
[----:B------:R-:W-:Y:S02]  /*1b20*/  IMAD.MOV R9, RZ, RZ, -R9 ;  /* 0x000000ffff097224 */ /* 0x000fe400078e0a09 */
[----:B------:R-:W-:Y:S01]  /*1b30*/  @!P5 IMAD.MOV R46, RZ, RZ, -R46 ;  /* 0x000000ffff2ed224 */ /* 0x000fe200078e0a2e */
[C---:B------:R-:W-:Y:S01]  /*1b40*/  ISETP.GT.U32.AND P5, PT, R3.reuse, R56, PT ;  /* 0x000000380300720c */ /* 0x040fe20003fa4070 */
[C---:B------:R-:W-:Y:S02]  /*1b50*/  IMAD R74, R3.reuse, R9, R74 ;  /* 0x00000009034a7224 */ /* 0x040fe400078e024a */
[--C-:B------:R-:W-:Y:S01]  /*1b60*/  @!P3 IMAD.IADD R58, R58, 0x1, -R3.reuse ;  /* 0x000000013a3ab824 */ /* 0x100fe200078e0a03 */
[C---:B------:R-:W-:Y:S01]  /*1b70*/  ISETP.GT.U32.AND P3, PT, R3.reuse, R34, PT ;  /* 0x000000220300720c */ /* 0x040fe20003f64070 */
[--C-:B------:R-:W-:Y:S01]  /*1b80*/  @!P4 IMAD.IADD R72, R72, 0x1, -R3.reuse ;  /* 0x000000014848c824 */ /* 0x100fe200078e0a03 */
[C---:B------:R-:W-:Y:S01]  /*1b90*/  ISETP.GT.U32.AND P4, PT, R3.reuse, R74, PT ;  /* 0x0000004a0300720c */ /* 0x040fe20003f84070 */
[----:B------:R-:W-:Y:S01]  /*1ba0*/  @!P6 IMAD.IADD R60, R60, 0x1, -R3 ;  /* 0x000000013c3ce824 */ /* 0x000fe200078e0a03 */
[----:B------:R-:W-:Y:S01]  /*1bb0*/  ISETP.GT.U32.AND P6, PT, R3, R68, PT ;  /* 0x000000440300720c */ /* 0x000fe20003fc4070 */
[----:B------:R-:W-:-:S04]  /*1bc0*/  IMAD.HI.U32 R4, R8, R10, RZ ;  /* 0x0000000a08047227 */ /* 0x000fc800078e00ff */
[----:B------:R-:W-:Y:S02]  /*1bd0*/  IMAD.MOV R11, RZ, RZ, -R4 ;  /* 0x000000ffff0b7224 */ /* 0x000fe400078e0a04 */
[----:B------:R-:W-:Y:S02]  /*1be0*/  VIADD R4, R0, UR9 ;  /* 0x0000000900047c36 */ /* 0x000fe40008000000 */
[--C-:B------:R-:W-:Y:S01]  /*1bf0*/  @!P5 IMAD.IADD R56, R56, 0x1, -R3.reuse ;  /* 0x000000013838d824 */ /* 0x100fe200078e0a03 */
[----:B------:R-:W-:Y:S01]  /*1c00*/  ISETP.GE.AND P5, PT, R21, RZ, PT ;  /* 0x000000ff1500720c */ /* 0x000fe20003fa6270 */
[----:B------:R-:W-:Y:S02]  /*1c10*/  IMAD R10, R3, R11, R10 ;  /* 0x0000000b030a7224 */ /* 0x000fe400078e020a */
[----:B------:R-:W-:Y:S01]  /*1c20*/  @!P1 IMAD.MOV R50, RZ, RZ, -R50 ;  /* 0x000000ffff329224 */ /* 0x000fe200078e0a32 */
[----:B------:R-:W-:Y:S01]  /*1c30*/  ISETP.GE.AND P1, PT, R23, RZ, PT ;  /* 0x000000ff1700720c */ /* 0x000fe20003f26270 */
[----:B------:R-:W-:Y:S01]  /*1c40*/  @!P3 IMAD.IADD R34, R34, 0x1, -R3 ;  /* 0x000000012222b824 */ /* 0x000fe200078e0a03 */
[----:B------:R-:W-:Y:S01]  /*1c50*/  ISETP.GE.AND P3, PT, R25, RZ, PT ;  /* 0x000000ff1900720c */ /* 0x000fe20003f66270 */
[----:B------:R-:W-:-:S02]  /*1c60*/  VIADD R21, R4, 0x1c ;  /* 0x0000001c04157836 */ /* 0x000fc40000000000 */
[C---:B------:R-:W-:Y:S02]  /*1c70*/  VIADD R23, R4.reuse, 0x3c ;  /* 0x0000003c04177836 */ /* 0x040fe40000000000 */
[----:B------:R-:W-:Y:S02]  /*1c80*/  VIADD R25, R4, 0x5c ;  /* 0x0000005c04197836 */ /* 0x000fe40000000000 */
[--C-:B------:R-:W-:Y:S01]  /*1c90*/  @!P4 IMAD.IADD R74, R74, 0x1, -R3.reuse ;  /* 0x000000014a4ac824 */ /* 0x100fe200078e0a03 */
[----:B------:R-:W-:Y:S01]  /*1ca0*/  ISETP.GT.U32.AND P4, PT, R3, R10, PT ;  /* 0x0000000a0300720c */ /* 0x000fe20003f84070 */
[----:B------:R-:W-:Y:S01]  /*1cb0*/  @!P6 IMAD.IADD R68, R68, 0x1, -R3 ;  /* 0x000000014444e824 */ /* 0x000fe200078e0a03 */
[----:B------:R-:W-:Y:S01]  /*1cc0*/  ISETP.GE.AND P6, PT, R13, RZ, PT ;  /* 0x000000ff0d00720c */ /* 0x000fe20003fc6270 */
[----:B------:R-:W-:Y:S01]  /*1cd0*/  VIADD R19, R4, 0x7c ;  /* 0x0000007c04137836 */ /* 0x000fe20000000000 */
[----:B------:R-:W-:Y:S01]  /*1ce0*/  IABS R13, R21 ;  /* 0x00000015000d7213 */ /* 0x000fe20000000000 */
[----:B------:R-:W-:Y:S01]  /*1cf0*/  IMAD.MOV.U32 R52, RZ, RZ, R36 ;  /* 0x000000ffff347224 */ /* 0x000fe200078e0024 */
[----:B------:R-:W-:Y:S01]  /*1d00*/  IABS R15, R23 ;  /* 0x00000017000f7213 */ /* 0x000fe20000000000 */
[----:B------:R-:W-:Y:S01]  /*1d10*/  IMAD.HI.U32 R12, R8, R76, RZ ;  /* 0x0000004c080c7227 */ /* 0x000fe200078e00ff */
[----:B------:R-:W-:-:S02]  /*1d20*/  IABS R32, R25 ;  /* 0x0000001900207213 */ /* 0x000fc40000000000 */
[----:B------:R-:W-:Y:S01]  /*1d30*/  IABS R78, R19 ;  /* 0x00000013004e7213 */ /* 0x000fe20000000000 */
[----:B------:R-:W-:Y:S01]  /*1d40*/  @!P0 IMAD.MOV R52, RZ, RZ, -R52 ;  /* 0x000000ffff348224 */ /* 0x000fe200078e0a34 */
[----:B------:R-:W-:Y:S01]  /*1d50*/  ISETP.GT.U32.AND P0, PT, R3, R34, PT ;  /* 0x000000220300720c */ /* 0x000fe20003f04070 */
[----:B------:R-:W-:-:S04]  /*1d60*/  IMAD.HI.U32 R4, R8, R13, RZ ;  /* 0x0000000d08047227 */ /* 0x000fc800078e00ff */
[----:B------:R-:W-:-:S04]  /*1d70*/  IMAD.HI.U32 R9, R8, R15, RZ ;  /* 0x0000000f08097227 */ /* 0x000fc800078e00ff */
[----:B------:R-:W-:-:S04]  /*1d80*/  IMAD.HI.U32 R11, R8, R32, RZ ;  /* 0x00000020080b7227 */ /* 0x000fc800078e00ff */
[----:B------:R-:W-:-:S04]  /*1d90*/  IMAD.HI.U32 R8, R8, R78, RZ ;  /* 0x0000004e08087227 */ /* 0x000fc800078e00ff */
[----:B------:R-:W-:Y:S02]  /*1da0*/  IMAD.MOV R4, RZ, RZ, -R4 ;  /* 0x000000ffff047224 */ /* 0x000fe400078e0a04 */
[----:B------:R-:W-:Y:S02]  /*1db0*/  IMAD.MOV R17, RZ, RZ, -R12 ;  /* 0x000000ffff117224 */ /* 0x000fe400078e0a0c */
[----:B------:R-:W-:Y:S02]  /*1dc0*/  IMAD.MOV R12, RZ, RZ, -R9 ;  /* 0x000000ffff0c7224 */ /* 0x000fe400078e0a09 */
[----:B------:R-:W-:Y:S01]  /*1dd0*/  @!P4 IMAD.IADD R10, R10, 0x1, -R3 ;  /* 0x000000010a0ac824 */ /* 0x000fe200078e0a03 */
[C---:B------:R-:W-:Y:S01]  /*1de0*/  ISETP.GT.U32.AND P4, PT, R3.reuse, R70, PT ;  /* 0x000000460300720c */ /* 0x040fe20003f84070 */
[----:B------:R-:W-:Y:S02]  /*1df0*/  IMAD.MOV R9, RZ, RZ, -R8 ;  /* 0x000000ffff097224 */ /* 0x000fe400078e0a08 */
[----:B------:R-:W-:-:S02]  /*1e00*/  IMAD R8, R3, R4, R13 ;  /* 0x0000000403087224 */ /* 0x000fc400078e020d */
[----:B------:R-:W-:Y:S01]  /*1e10*/  @!P2 IMAD.MOV R54, RZ, RZ, -R54 ;  /* 0x000000ffff36a224 */ /* 0x000fe200078e0a36 */
[C---:B------:R-:W-:Y:S01]  /*1e20*/  ISETP.GT.U32.AND P2, PT, R3.reuse, R68, PT ;  /* 0x000000440300720c */ /* 0x040fe20003f44070 */
[C---:B------:R-:W-:Y:S02]  /*1e30*/  IMAD R76, R3.reuse, R17, R76 ;  /* 0x00000011034c7224 */ /* 0x040fe400078e024c */
[----:B------:R-:W-:Y:S02]  /*1e40*/  IMAD.MOV.U32 R64, RZ, RZ, R62 ;  /* 0x000000ffff407224 */ /* 0x000fe400078e003e */
[----:B------:R-:W-:Y:S01]  /*1e50*/  @!P3 IMAD.MOV R60, RZ, RZ, -R60 ;  /* 0x000000ffff3cb224 */ /* 0x000fe200078e0a3c */
[C---:B------:R-:W-:Y:S01]  /*1e60*/  ISETP.GT.U32.AND P3, PT, R3.reuse, R10, PT ;  /* 0x0000000a0300720c */ /* 0x040fe20003f64070 */
[----:B------:R-:W-:Y:S01]  /*1e70*/  @!P5 IMAD.MOV R56, RZ, RZ, -R56 ;  /* 0x000000ffff38d224 */ /* 0x000fe200078e0a38 */
[C---:B------:R-:W-:Y:S01]  /*1e80*/  ISETP.GT.U32.AND P5, PT, R3.reuse, R74, PT ;  /* 0x0000004a0300720c */ /* 0x040fe20003fa4070 */
[----:B------:R-:W-:Y:S01]  /*1e90*/  @!P0 IMAD.IADD R34, R34, 0x1, -R3 ;  /* 0x0000000122228824 */ /* 0x000fe200078e0a03 */
[C---:B------:R-:W-:Y:S01]  /*1ea0*/  ISETP.GT.U32.AND P0, PT, R3.reuse, R8, PT ;  /* 0x000000080300720c */ /* 0x040fe20003f04070 */
[----:B------:R-:W-:Y:S01]  /*1eb0*/  @!P6 IMAD.MOV R64, RZ, RZ, -R64 ;  /* 0x000000ffff40e224 */ /* 0x000fe200078e0a40 */
[----:B------:R-:W-:Y:S01]  /*1ec0*/  ISETP.GT.U32.AND P6, PT, R3, R76, PT ;  /* 0x0000004c0300720c */ /* 0x000fe20003fc4070 */
[----:B------:R-:W-:-:S02]  /*1ed0*/  IMAD.MOV R11, RZ, RZ, -R11 ;  /* 0x000000ffff0b7224 */ /* 0x000fc400078e0a0b */
[C---:B------:R-:W-:Y:S02]  /*1ee0*/  IMAD R12, R3.reuse, R12, R15 ;  /* 0x0000000c030c7224 */ /* 0x040fe400078e020f */
[C---:B------:R-:W-:Y:S02]  /*1ef0*/  IMAD R32, R3.reuse, R11, R32 ;  /* 0x0000000b03207224 */ /* 0x040fe400078e0220 */
[C---:B------:R-:W-:Y:S02]  /*1f00*/  IMAD R78, R3.reuse, R9, R78 ;  /* 0x00000009034e7224 */ /* 0x040fe400078e024e */
[--C-:B------:R-:W-:Y:S01]  /*1f10*/  @!P2 IMAD.IADD R68, R68, 0x1, -R3.reuse ;  /* 0x000000014444a824 */ /* 0x100fe200078e0a03 */
[C---:B------:R-:W-:Y:S01]  /*1f20*/  ISETP.GT.U32.AND P2, PT, R3.reuse, R12, PT ;  /* 0x0000000c0300720c */ /* 0x040fe20003f44070 */
[--C-:B------:R-:W-:Y:S01]  /*1f30*/  @!P4 IMAD.IADD R70, R70, 0x1, -R3.reuse ;  /* 0x000000014646c824 */ /* 0x100fe200078e0a03 */
[----:B------:R-:W-:Y:S01]  /*1f40*/  ISETP.GT.U32.AND P4, PT, R3, R32, PT ;  /* 0x000000200300720c */ /* 0x000fe20003f84070 */
[--C-:B------:R-:W-:Y:S01]  /*1f50*/  @!P3 IMAD.IADD R10, R10, 0x1, -R3.reuse ;  /* 0x000000010a0ab824 */ /* 0x100fe200078e0a03 */
[----:B------:R-:W-:Y:S01]  /*1f60*/  ISETP.GE.AND P3, PT, R27, RZ, PT ;  /* 0x000000ff1b00720c */ /* 0x000fe20003f66270 */
[----:B------:R-:W-:Y:S01]  /*1f70*/  @!P1 IMAD.MOV R58, RZ, RZ, -R58 ;  /* 0x000000ffff3a9224 */ /* 0x000fe200078e0a3a */
[C---:B------:R-:W-:Y:S01]  /*1f80*/  ISETP.GT.U32.AND P1, PT, R3.reuse, R72, PT ;  /* 0x000000480300720c */ /* 0x040fe20003f24070 */
[--C-:B------:R-:W-:Y:S01]  /*1f90*/  @!P5 IMAD.IADD R74, R74, 0x1, -R3.reuse ;  /* 0x000000014a4ad824 */ /* 0x100fe200078e0a03 */
[----:B------:R-:W-:Y:S01]  /*1fa0*/  ISETP.GT.U32.AND P5, PT, R3, R78, PT ;  /* 0x0000004e0300720c */ /* 0x000fe20003fa4070 */
[--C-:B------:R-:W-:Y:S01]  /*1fb0*/  @!P0 IMAD.IADD R8, R8, 0x1, -R3.reuse ;  /* 0x0000000108088824 */ /* 0x100fe200078e0a03 */
[----:B------:R-:W-:Y:S01]  /*1fc0*/  ISETP.GE.AND P0, PT, R31, RZ, PT ;  /* 0x000000ff1f00720c */ /* 0x000fe20003f06270 */
[--C-:B------:R-:W-:Y:S01]  /*1fd0*/  @!P6 IMAD.IADD R76, R76, 0x1, -R3.reuse ;  /* 0x000000014c4ce824 */ /* 0x100fe200078e0a03 */
[----:B------:R-:W-:Y:S01]  /*1fe0*/  ISETP.GE.AND P6, PT, R29, RZ, PT ;  /* 0x000000ff1d00720c */ /* 0x000fe20003fc6270 */
[----:B------:R-:W-:Y:S01]  /*1ff0*/  IMAD.MOV.U32 R66, RZ, RZ, R34 ;  /* 0x000000ffff427224 */ /* 0x000fe200078e0022 */
[----:B------:R-:W0:Y:S01]  /*2000*/  LDS R9, [UR11] ;  /* 0x0000000bff097984 */ /* 0x000e220008000800 */
[--C-:B------:R-:W-:Y:S01]  /*2010*/  @!P2 IMAD.IADD R12, R12, 0x1, -R3.reuse ;  /* 0x000000010c0ca824 */ /* 0x100fe200078e0a03 */
[----:B------:R-:W-:Y:S01]  /*2020*/  ISETP.GE.AND P2, PT, R33, RZ, PT ;  /* 0x000000ff2100720c */ /* 0x000fe20003f46270 */
[--C-:B------:R-:W-:Y:S01]  /*2030*/  @!P4 IMAD.IADD R32, R32, 0x1, -R3.reuse ;  /* 0x000000012020c824 */ /* 0x100fe200078e0a03 */
[----:B------:R-:W-:Y:S01]  /*2040*/  BAR.SYNC.DEFER_BLOCKING 0x0 ;  /* 0x0000000000007b1d */ /* 0x000fe20000010000 */
[----:B------:R-:W-:Y:S01]  /*2050*/  ISETP.GE.AND P4, PT, R35, RZ, PT ;  /* 0x000000ff2300720c */ /* 0x000fe20003f86270 */
[----:B------:R-:W-:Y:S01]  /*2060*/  @!P3 IMAD.MOV R66, RZ, RZ, -R66 ;  /* 0x000000ffff42b224 */ /* 0x000fe200078e0a42 */
[----:B------:R-:W-:Y:S01]  /*2070*/  ISETP.GT.U32.AND P3, PT, R3, R76, PT ;  /* 0x0000004c0300720c */ /* 0x000fe20003f64070 */
[--C-:B------:R-:W-:Y:S01]  /*2080*/  @!P1 IMAD.IADD R72, R72, 0x1, -R3.reuse ;  /* 0x0000000148489824 */ /* 0x100fe200078e0a03 */
[----:B------:R-:W-:Y:S01]  /*2090*/  ISETP.GE.AND P1, PT, R5, RZ, PT ;  /* 0x000000ff0500720c */ /* 0x000fe20003f26270 */
[--C-:B------:R-:W-:Y:S01]  /*20a0*/  @!P5 IMAD.IADD R78, R78, 0x1, -R3.reuse ;  /* 0x000000014e4ed824 */ /* 0x100fe200078e0a03 */
[C---:B------:R-:W-:Y:S01]  /*20b0*/  ISETP.GT.U32.AND P5, PT, R3.reuse, R8, PT ;  /* 0x000000080300720c */ /* 0x040fe20003fa4070 */
[----:B------:R-:W-:Y:S01]  /*20c0*/  @!P0 IMAD.MOV R70, RZ, RZ, -R70 ;  /* 0x000000ffff468224 */ /* 0x000fe200078e0a46 */
[C---:B------:R-:W-:Y:S01]  /*20d0*/  ISETP.GT.U32.AND P0, PT, R3.reuse, R12, PT ;  /* 0x0000000c0300720c */ /* 0x040fe20003f04070 */
[----:B------:R-:W-:Y:S01]  /*20e0*/  @!P6 IMAD.MOV R68, RZ, RZ, -R68 ;  /* 0x000000ffff44e224 */ /* 0x000fe200078e0a44 */
[C---:B------:R-:W-:Y:S01]  /*20f0*/  ISETP.GT.U32.AND P6, PT, R3.reuse, R32, PT ;  /* 0x000000200300720c */ /* 0x040fe20003fc4070 */
[----:B------:R-:W1:Y:S01]  /*2100*/  LDC.64 R4, c[0x0][0x3a0] ;  /* 0x0000e800ff047b82 */ /* 0x000e620000000a00 */
[----:B------:R-:W-:Y:S01]  /*2110*/  @!P2 IMAD.MOV R72, RZ, RZ, -R72 ;  /* 0x000000ffff48a224 */ /* 0x000fe200078e0a48 */
[----:B------:R-:W-:Y:S01]  /*2120*/  ISETP.NE.U32.AND P2, PT, R6, RZ, PT ;  /* 0x000000ff0600720c */ /* 0x000fe20003f45070 */
[----:B------:R-:W-:Y:S01]  /*2130*/  @!P4 IMAD.MOV R74, RZ, RZ, -R74 ;  /* 0x000000ffff4ac224 */ /* 0x000fe200078e0a4a */
[----:B------:R-:W-:Y:S01]  /*2140*/  ISETP.GT.U32.AND P4, PT, R3, R78, PT ;  /* 0x0000004e0300720c */ /* 0x000fe20003f84070 */
[--C-:B------:R-:W-:Y:S01]  /*2150*/  @!P3 IMAD.IADD R76, R76, 0x1, -R3.reuse ;  /* 0x000000014c4cb824 */ /* 0x100fe200078e0a03 */
[----:B------:R-:W-:Y:S01]  /*2160*/  ISETP.GE.AND P3, PT, R21, RZ, PT ;  /* 0x000000ff1500720c */ /* 0x000fe20003f66270 */
[----:B------:R-:W-:Y:S01]  /*2170*/  @!P1 IMAD.MOV R10, RZ, RZ, -R10 ;  /* 0x000000ffff0a9224 */ /* 0x000fe200078e0a0a */
[----:B------:R-:W-:Y:S01]  /*2180*/  ISETP.GE.AND P1, PT, R37, RZ, PT ;  /* 0x000000ff2500720c */ /* 0x000fe20003f26270 */
[--C-:B------:R-:W-:Y:S01]  /*2190*/  @!P5 IMAD.IADD R8, R8, 0x1, -R3.reuse ;  /* 0x000000010808d824 */ /* 0x100fe200078e0a03 */
[----:B------:R-:W-:Y:S01]  /*21a0*/  ISETP.GE.AND P5, PT, R23, RZ, PT ;  /* 0x000000ff1700720c */ /* 0x000fe20003fa6270 */
[--C-:B------:R-:W-:Y:S01]  /*21b0*/  @!P0 IMAD.IADD R12, R12, 0x1, -R3.reuse ;  /* 0x000000010c0c8824 */ /* 0x100fe200078e0a03 */
[----:B------:R-:W-:Y:S01]  /*21c0*/  ISETP.GE.AND P0, PT, R25, RZ, PT ;  /* 0x000000ff1900720c */ /* 0x000fe20003f06270 */
[----:B------:R-:W-:Y:S01]  /*21d0*/  @!P6 IMAD.IADD R32, R32, 0x1, -R3 ;  /* 0x000000012020e824 */ /* 0x000fe200078e0a03 */
[----:B------:R-:W-:Y:S01]  /*21e0*/  ISETP.GE.AND P6, PT, R19, RZ, PT ;  /* 0x000000ff1300720c */ /* 0x000fe20003fc6270 */
[----:B------:R-:W-:-:S02]  /*21f0*/  IMAD.MOV.U32 R6, RZ, RZ, R12 ;  /* 0x000000ffff067224 */ /* 0x000fc400078e000c */
[----:B------:R-:W-:Y:S02]  /*2200*/  IMAD.MOV.U32 R62, RZ, RZ, R32 ;  /* 0x000000ffff3e7224 */ /* 0x000fe400078e0020 */
[----:B------:R-:W-:Y:S01]  /*2210*/  @!P4 IMAD.IADD R78, R78, 0x1, -R3 ;  /* 0x000000014e4ec824 */ /* 0x000fe200078e0a03 */
[----:B------:R-:W-:Y:S01]  /*2220*/  ISETP.GE.AND P4, PT, R2, RZ, PT ;  /* 0x000000ff0200720c */ /* 0x000fe20003f86270 */
[----:B------:R-:W-:Y:S01]  /*2230*/  @!P3 IMAD.MOV R8, RZ, RZ, -R8 ;  /* 0x000000ffff08b224 */ /* 0x000fe200078e0a08 */
[----:B------:R-:W-:Y:S01]  /*2240*/  ISETP.NE.AND P3, PT, R45, RZ, PT ;  /* 0x000000ff2d00720c */ /* 0x000fe20003f65270 */
[----:B------:R-:W-:Y:S01]  /*2250*/  @!P1 IMAD.MOV R76, RZ, RZ, -R76 ;  /* 0x000000ffff4c9224 */ /* 0x000fe200078e0a4c */
[----:B------:R-:W-:Y:S01]  /*2260*/  ISETP.NE.AND P1, PT, R44, RZ, PT ;  /* 0x000000ff2c00720c */ /* 0x000fe20003f25270 */
[----:B------:R-:W-:Y:S01]  /*2270*/  @!P5 IMAD.MOV R6, RZ, RZ, -R6 ;  /* 0x000000ffff06d224 */ /* 0x000fe200078e0a06 */
[C---:B------:R-:W-:Y:S01]  /*2280*/  SEL R13, R43.reuse, R22, !P3 ;  /* 0x000000162b0d7207 */ /* 0x040fe20005800000 */
[----:B------:R-:W-:Y:S01]  /*2290*/  @!P0 IMAD.MOV R62, RZ, RZ, -R62 ;  /* 0x000000ffff3e8224 */ /* 0x000fe200078e0a3e */
[C---:B------:R-:W-:Y:S01]  /*22a0*/  SEL R32, R43.reuse, R14, !P3 ;  /* 0x0000000e2b207207 */ /* 0x040fe20005800000 */
[----:B------:R-:W-:Y:S01]  /*22b0*/  @!P6 IMAD.MOV R78, RZ, RZ, -R78 ;  /* 0x000000ffff4ee224 */ /* 0x000fe200078e0a4e */
[C---:B------:R-:W-:Y:S01]  /*22c0*/  SEL R34, R43.reuse, R16, !P3 ;  /* 0x000000102b227207 */ /* 0x040fe20005800000 */
[C---:B-1----:R-:W-:Y:S01]  /*22d0*/  VIADD R3, R4.reuse, 0xfffffffe ;  /* 0xfffffffe04037836 */ /* 0x042fe20000000000 */
[C---:B------:R-:W-:Y:S01]  /*22e0*/  SEL R36, R43.reuse, R18, !P3 ;  /* 0x000000122b247207 */ /* 0x040fe20005800000 */
[C---:B------:R-:W-:Y:S01]  /*22f0*/  VIADD R7, R4.reuse, 0xffffffed ;  /* 0xffffffed04077836 */ /* 0x040fe20000000000 */
[C---:B------:R-:W-:Y:S01]  /*2300*/  SEL R41, R43.reuse, R20, !P3 ;  /* 0x000000142b297207 */ /* 0x040fe20005800000 */
[----:B------:R-:W-:Y:S01]  /*2310*/  @!P4 IMAD.MOV R80, RZ, RZ, -R80 ;  /* 0x000000ffff50c224 */ /* 0x000fe200078e0a50 */
[C---:B------:R-:W-:Y:S01]  /*2320*/  SEL R22, R43.reuse, R24, !P3 ;  /* 0x000000182b167207 */ /* 0x040fe20005800000 */
[----:B------:R-:W-:Y:S01]  /*2330*/  VIADD R45, R4, 0xffffffe6 ;  /* 0xffffffe6042d7836 */ /* 0x000fe20000000000 */
[----:B------:R-:W-:-:S02]  /*2340*/  SEL R17, R43, R40, !P3 ;  /* 0x000000282b117207 */ /* 0x000fc40005800000 */
[C---:B------:R-:W-:Y:S02]  /*2350*/  SEL R12, R43.reuse, R10, !P3 ;  /* 0x0000000a2b0c7207 */ /* 0x040fe40005800000 */
[C---:B------:R-:W-:Y:S02]  /*2360*/  SEL R26, R43.reuse, R26, !P3 ;  /* 0x0000001a2b1a7207 */ /* 0x040fe40005800000 */
[C---:B------:R-:W-:Y:S02]  /*2370*/  SEL R28, R43.reuse, R28, !P3 ;  /* 0x0000001c2b1c7207 */ /* 0x040fe40005800000 */
[C---:B------:R-:W-:Y:S02]  /*2380*/  SEL R30, R43.reuse, R30, !P3 ;  /* 0x0000001e2b1e7207 */ /* 0x040fe40005800000 */
[C---:B------:R-:W-:Y:S02]  /*2390*/  SEL R38, R43.reuse, R38, !P3 ;  /* 0x000000262b267207 */ /* 0x040fe40005800000 */
[----:B------:R-:W-:-:S02]  /*23a0*/  SEL R42, R43, R42, !P3 ;  /* 0x0000002a2b2a7207 */ /* 0x000fc40005800000 */
[C---:B------:R-:W-:Y:S02]  /*23b0*/  SEL R16, R43.reuse, R46, !P3 ;  /* 0x0000002e2b107207 */ /* 0x040fe40005800000 */
[C---:B------:R-:W-:Y:S02]  /*23c0*/  SEL R19, R43.reuse, R48, !P3 ;  /* 0x000000302b137207 */ /* 0x040fe40005800000 */
[C---:B------:R-:W-:Y:S01]  /*23d0*/  SEL R24, R43.reuse, R50, !P3 ;  /* 0x000000322b187207 */ /* 0x040fe20005800000 */
[----:B------:R-:W-:Y:S01]  /*23e0*/  VIADD R50, R4, 0xffffffee ;  /* 0xffffffee04327836 */ /* 0x000fe20000000000 */
[C---:B------:R-:W-:Y:S02]  /*23f0*/  SEL R23, R43.reuse, R52, !P3 ;  /* 0x000000342b177207 */ /* 0x040fe40005800000 */
[C---:B------:R-:W-:Y:S02]  /*2400*/  SEL R33, R43.reuse, R54, !P3 ;  /* 0x000000362b217207 */ /* 0x040fe40005800000 */
        /* <DEDUP_REMOVED lines=9> */
[C---:B------:R-:W-:Y:S02]  /*24a0*/  SEL R29, R43.reuse, R76, !P3 ;  /* 0x0000004c2b1d7207 */ /* 0x040fe40005800000 */
[C---:B------:R-:W-:Y:S01]  /*24b0*/  SEL R37, R43.reuse, R8, !P3 ;  /* 0x000000082b257207 */ /* 0x040fe20005800000 */
[C---:B------:R-:W-:Y:S01]  /*24c0*/  VIADD R8, R4.reuse, 0xffffffec ;  /* 0xffffffec04087836 */ /* 0x040fe20000000000 */
[C---:B------:R-:W-:Y:S01]  /*24d0*/  SEL R40, R43.reuse, R6, !P3 ;  /* 0x000000062b287207 */ /* 0x040fe20005800000 */
[----:B------:R-:W-:Y:S01]  /*24e0*/  VIADD R6, R4, 0xffffffe8 ;  /* 0xffffffe804067836 */ /* 0x000fe20000000000 */
[----:B------:R-:W-:-:S02]  /*24f0*/  SEL R25, R43, R62, !P3 ;  /* 0x0000003e2b197207 */ /* 0x000fc40005800000 */
[----:B------:R-:W-:Y:S02]  /*2500*/  SEL R43, R43, R78, !P3 ;  /* 0x0000004e2b2b7207 */ /* 0x000fe40005800000 */
[----:B------:R-:W-:Y:S01]  /*2510*/  ISETP.GE.U32.AND P3, PT, R3, 0x7fffffdf, PT ;  /* 0x7fffffdf0300780c */ /* 0x000fe20003f66070 */
[----:B------:R-:W-:Y:S01]  /*2520*/  VIADD R3, R4, 0xffffffe9 ;  /* 0xffffffe904037836 */ /* 0x000fe20000000000 */
[----:B------:R-:W-:Y:S02]  /*2530*/  ISETP.GE.U32.AND P6, PT, R7, 0x7fffffce, PT ;  /* 0x7fffffce0700780c */ /* 0x000fe40003fc6070 */
[----:B------:R-:W-:Y:S01]  /*2540*/  ISETP.GE.U32.AND P4, PT, R8, 0x7fffffcd, PT ;  /* 0x7fffffcd0800780c */ /* 0x000fe20003f86070 */
[C---:B------:R-:W-:Y:S01]  /*2550*/  VIADD R8, R4.reuse, 0xffffffea ;  /* 0xffffffea04087836 */ /* 0x040fe20000000000 */
[----:B------:R-:W-:Y:S01]  /*2560*/  ISETP.GE.U32.AND P5, PT, R3, 0x7fffffca, PT ;  /* 0x7fffffca0300780c */ /* 0x000fe20003fa6070 */
[----:B------:R-:W-:Y:S01]  /*2570*/  VIADD R3, R4, 0xffffffeb ;  /* 0xffffffeb04037836 */ /* 0x000fe20000000000 */
[----:B------:R-:W-:-:S02]  /*2580*/  SEL R7, RZ, 0x1fffe, P6 ;  /* 0x0001fffeff077807 */ /* 0x000fc40003000000 */
[----:B------:R-:W-:Y:S02]  /*2590*/  @!P1 LOP3.LUT R80, RZ, R44, RZ, 0x33, !PT ;  /* 0x0000002cff509212 */ /* 0x000fe400078e33ff */
[----:B------:R-:W-:Y:S01]  /*25a0*/  ISETP.GE.U32.AND P6, PT, R3, 0x7fffffcc, PT ;  /* 0x7fffffcc0300780c */ /* 0x000fe20003fc6070 */
[----:B------:R-:W-:Y:S01]  /*25b0*/  VIADD R3, R4, 0xffffffe5 ;  /* 0xffffffe504037836 */ /* 0x000fe20000000000 */
[----:B------:R-:W-:Y:S01]  /*25c0*/  ISETP.GE.U32.AND P0, PT, R6, 0x7fffffc9, PT ;  /* 0x7fffffc90600780c */ /* 0x000fe20003f06070 */
[----:B------:R-:W-:Y:S01]  /*25d0*/  IMAD R103, R80, R5, RZ ;  /* 0x0000000550677224 */ /* 0x000fe200078e02ff */
[----:B------:R-:W-:Y:S01]  /*25e0*/  SEL R6, RZ, 0x1, P4 ;  /* 0x00000001ff067807 */ /* 0x000fe20002000000 */
[----:B------:R-:W-:Y:S01]  /*25f0*/  IMAD R5, R84, 0xf, RZ ;  /* 0x0000000f54057824 */ /* 0x000fe200078e02ff */
[----:B------:R-:W-:Y:S01]  /*2600*/  SEL R44, RZ, 0x1fffe, P5 ;  /* 0x0001fffeff2c7807 */ /* 0x000fe20002800000 */
[----:B------:R-:W-:Y:S01]  /*2610*/  IMAD.SHL.U32 R102, R103, 0x2, RZ ;  /* 0x0000000267667824 */ /* 0x000fe200078e00ff */
[----:B------:R-:W-:Y:S01]  /*2620*/  ISETP.GE.U32.AND P4, PT, R8, 0x7fffffcb, PT ;  /* 0x7fffffcb0800780c */ /* 0x000fe20003f86070 */
[C---:B------:R-:W-:Y:S01]  /*2630*/  VIADD R8, R4.reuse, 0xffffffe4 ;  /* 0xffffffe404087836 */ /* 0x040fe20000000000 */
[----:B------:R-:W-:Y:S01]  /*2640*/  ISETP.GE.U32.AND P5, PT, R3, 0x7fffffc6, PT ;  /* 0x7fffffc60300780c */ /* 0x000fe20003fa6070 */
[C---:B------:R-:W-:Y:S01]  /*2650*/  VIADD R3, R4.reuse, 0xffffffe1 ;  /* 0xffffffe104037836 */ /* 0x040fe20000000000 */
[----:B0-----:R-:W-:Y:S01]  /*2660*/  R2UR UR10, R9 ;  /* 0x00000000090a72ca */ /* 0x001fe200000e0000 */
[----:B------:R-:W-:Y:S01]  /*2670*/  VIADD R9, R4, 0xfffffff0 ;  /* 0xfffffff004097836 */ /* 0x000fe20000000000 */
[----:B------:R-:W-:-:S02]  /*2680*/  SEL R11, RZ, 0x1, P0 ;  /* 0x00000001ff0b7807 */ /* 0x000fc40000000000 */
[----:B------:R-:W-:Y:S02]  /*2690*/  SEL R48, RZ, 0x1fffe, P5 ;  /* 0x0001fffeff307807 */ /* 0x000fe40002800000 */
[----:B------:R-:W-:Y:S01]  /*26a0*/  ISETP.GE.U32.AND P0, PT, R8, 0x7fffffc5, PT ;  /* 0x7fffffc50800780c */ /* 0x000fe20003f06070 */
[C---:B------:R-:W-:Y:S01]  /*26b0*/  VIADD R8, R4.reuse, 0xffffffe7 ;  /* 0xffffffe704087836 */ /* 0x040fe20000000000 */
[----:B------:R-:W-:Y:S01]  /*26c0*/  ISETP.GE.U32.AND P5, PT, R3, 0x7fffffc2, PT ;  /* 0x7fffffc20300780c */ /* 0x000fe20003fa6070 */
[----:B------:R-:W-:Y:S01]  /*26d0*/  VIADD R3, R4, 0xffffffe3 ;  /* 0xffffffe304037836 */ /* 0x000fe20000000000 */
[----:B------:R-:W-:Y:S01]  /*26e0*/  ISETP.GE.U32.AND P1, PT, R9, 0x7fffffd1, PT ;  /* 0x7fffffd10900780c */ /* 0x000fe20003f26070 */
[----:B------:R-:W-:Y:S01]  /*26f0*/  IMAD.IADD R11, R11, 0x1, R44 ;  /* 0x000000010b0b7824 */ /* 0x000fe200078e022c */
[----:B------:R-:W-:Y:S02]  /*2700*/  SEL R10, RZ, 0x7fff8, P6 ;  /* 0x0007fff8ff0a7807 */ /* 0x000fe40003000000 */
        /* <DEDUP_REMOVED lines=10> */
[----:B------:R-:W-:Y:S01]  /*27b0*/  ISETP.GE.U32.AND P4, PT, R8, 0x7fffffc3, PT ;  /* 0x7fffffc30800780c */ /* 0x000fe20003f86070 */
[----:B------:R-:W-:Y:S01]  /*27c0*/  VIADD R8, R4, 0xffffffef ;  /* 0xffffffef04087836 */ /* 0x000fe20000000000 */
[----:B------:R-:W-:Y:S02]  /*27d0*/  ISETP.GE.U32.AND P0, PT, R3, 0x7fffffc1, PT ;  /* 0x7fffffc10300780c */ /* 0x000fe40003f06070 */
[----:B------:R-:W-:Y:S02]  /*27e0*/  SEL R52, RZ, 0x1fffe, P5 ;  /* 0x0001fffeff347807 */ /* 0x000fe40002800000 */
[----:B------:R-:W-:Y:S02]  /*27f0*/  SEL R51, RZ, 0x1, P0 ;  /* 0x00000001ff337807 */ /* 0x000fe40000000000 */
[----:B------:R-:W-:Y:S01]  /*2800*/  ISETP.GE.U32.AND P5, PT, R8, 0x7fffffd0, PT ;  /* 0x7fffffd00800780c */ /* 0x000fe20003fa6070 */
[----:B------:R-:W-:Y:S01]  /*2810*/  IMAD.IADD R8, R6, 0x1, R7 ;  /* 0x0000000106087824 */ /* 0x000fe200078e0207 */
[----:B------:R-:W-:Y:S01]  /*2820*/  SEL R49, RZ, 0x4, P4 ;  /* 0x00000004ff317807 */ /* 0x000fe20002000000 */
[----:B------:R-:W-:Y:S01]  /*2830*/  IMAD.IADD R51, R51, 0x1, R52 ;  /* 0x0000000133337824 */ /* 0x000fe200078e0234 */
[----:B------:R-:W-:-:S02]  /*2840*/  ISETP.GE.U32.AND P4, PT, R50, 0x7fffffcf, PT ;  /* 0x7fffffcf3200780c */ /* 0x000fc40003f86070 */
[----:B------:R-:W-:Y:S02]  /*2850*/  LOP3.LUT R11, R11, 0x3, RZ, 0xc0, !PT ;  /* 0x000000030b0b7812 */ /* 0x000fe400078ec0ff */
[----:B------:R-:W-:Y:S02]  /*2860*/  SEL R6, RZ, 0x4, P4 ;  /* 0x00000004ff067807 */ /* 0x000fe40002000000 */
[----:B------:R-:W-:Y:S01]  /*2870*/  IADD3 R9, PT, PT, R11, R10, R9 ;  /* 0x0000000a0b097210 */ /* 0x000fe20007ffe009 */
[----:B------:R-:W-:Y:S01]  /*2880*/  VIADD R11, R4, 0xfffffffd ;  /* 0xfffffffd040b7836 */ /* 0x000fe20000000000 */
[----:B------:R-:W-:Y:S02]  /*2890*/  SEL R7, RZ, 0x7fff8, P5 ;  /* 0x0007fff8ff077807 */ /* 0x000fe40002800000 */
[----:B------:R-:W-:Y:S02]  /*28a0*/  LOP3.LUT R8, R8, 0x3, RZ, 0xc0, !PT ;  /* 0x0000000308087812 */ /* 0x000fe400078ec0ff */
[----:B------:R-:W-:-:S02]  /*28b0*/  SEL R50, RZ, 0x7fff8, P6 ;  /* 0x0007fff8ff327807 */ /* 0x000fc40003000000 */
[----:B------:R-:W-:Y:S02]  /*28c0*/  LOP3.LUT R51, R51, 0x3, RZ, 0xc0, !PT ;  /* 0x0000000333337812 */ /* 0x000fe400078ec0ff */
[----:B------:R-:W-:Y:S01]  /*28d0*/  IADD3 R7, PT, PT, R8, R7, R6 ;  /* 0x0000000708077210 */ /* 0x000fe20007ffe006 */
[----:B------:R-:W-:Y:S01]  /*28e0*/  IMAD.SHL.U32 R8, R9, 0x100, RZ ;  /* 0x0000010009087824 */ /* 0x000fe200078e00ff */
[----:B------:R-:W-:Y:S02]  /*28f0*/  LOP3.LUT R47, R47, 0x3, RZ, 0xc0, !PT ;  /* 0x000000032f2f7812 */ /* 0x000fe400078ec0ff */
[----:B------:R-:W-:Y:S02]  /*2900*/  IADD3 R49, PT, PT, R51, R50, R49 ;  /* 0x0000003233317210 */ /* 0x000fe40007ffe031 */
[----:B------:R-:W-:Y:S02]  /*2910*/  IADD3 R45, PT, PT, R47, R46, R45 ;  /* 0x0000002e2f2d7210 */ /* 0x000fe40007ffe02d */
[----:B------:R-:W-:-:S02]  /*2920*/  LOP3.LUT R10, R49, 0xf, RZ, 0xc0, !PT ;  /* 0x0000000f310a7812 */ /* 0x000fc400078ec0ff */
[----:B------:R-:W-:Y:S02]  /*2930*/  LOP3.LUT R8, R8, 0xf00, RZ, 0xe2, !PT ;  /* 0x00000f0008087812 */ /* 0x000fe400078ee2ff */
[----:B------:R-:W-:Y:S01]  /*2940*/  ISETP.GE.U32.AND P4, PT, R11, 0x7fffffde, PT ;  /* 0x7fffffde0b00780c */ /* 0x000fe20003f86070 */
[----:B------:R-:W-:Y:S01]  /*2950*/  IMAD R10, R45, 0x10, R10 ;  /* 0x000000102d0a7824 */ /* 0x000fe200078e020a */
[----:B---3--:R-:W-:Y:S01]  /*2960*/  IADD3 R6, P6, PT, R102, UR16, RZ ;  /* 0x0000001066067c10 */ /* 0x008fe2000ffde0ff */
[----:B------:R-:W-:Y:S02]  /*2970*/  IMAD R8, R7, 0x1000, R8 ;  /* 0x0000100007087824 */ /* 0x000fe400078e0208 */
[----:B------:R-:W-:Y:S01]  /*2980*/  VIADD R11, R4, 0xffffffff ;  /* 0xffffffff040b7836 */ /* 0x000fe20000000000 */
[----:B------:R-:W-:Y:S09]  /*2990*/  BRA.U UP0, `(.L_x_5) ;  /* 0x0000000100187547 */ /* 0x000ff2000b800000 */
[----:B------:R-:W-:Y:S01]  /*29a0*/  ELECT P5, URZ, PT ;  /* 0x0000000000ff782f */ /* 0x000fe200038a0000 */
[----:B------:R-:W-:Y:S01]  /*29b0*/  IMAD.MOV.U32 R9, RZ, RZ, 0x1 ;  /* 0x00000001ff097424 */ /* 0x000fe200078e00ff */
[----:B------:R-:W-:Y:S01]  /*29c0*/  UMOV UR6, 0x40 ;  /* 0x0000004000067882 */ /* 0x000fe20000000000 */
[----:B------:R-:W-:Y:S01]  /*29d0*/  UVIRTCOUNT.DEALLOC.SMPOOL 0x80 ;  /* 0x000000800000784c */ /* 0x000fe20000000000 */
[----:B------:R-:W-:-:S09]  /*29e0*/  ULEA UR6, UR5, UR6, 0x18 ;  /* 0x0000000605067291 */ /* 0x000fd2000f8ec0ff */
[----:B------:R0:W-:Y:S03]  /*29f0*/  @P5 STS.U8 [UR6], R9 ;  /* 0x00000009ff005988 */ /* 0x0001e60008000006 */
.L_x_5:
[----:B------:R-:W-:Y:S01]  /*2a00*/  UIADD3 UR12, UPT, UPT, UR10, UR4, URZ ;  /* 0x000000040a0c7290 */ /* 0x000fe2000fffe0ff */
[----:B------:R-:W-:Y:S01]  /*2a10*/  LEA.HI.X.SX32 R7, R103, UR17, 0x1, P6 ;  /* 0x0000001167077c11 */ /* 0x000fe2000b0f0eff */
[----:B------:R-:W-:Y:S01]  /*2a20*/  VOTEU.ALL UP1, P2 ;  /* 0x0000000000ff7886 */ /* 0x000fe20001020000 */
[----:B------:R-:W-:Y:S01]  /*2a30*/  VOTEU.ALL UP2, P2 ;  /* 0x0000000000ff7886 */ /* 0x000fe20001040000 */
[----:B------:R-:W-:Y:S01]  /*2a40*/  IADD3 R44, P5, PT, R75, R6, RZ ;  /* 0x000000064b2c7210 */ /* 0x000fe20007fbe0ff */
[----:B------:R-:W-:Y:S01]  /*2a50*/  IMAD.SHL.U32 R89, R84, 0x2, RZ ;  /* 0x0000000254597824 */ /* 0x000fe200078e00ff */
[----:B0-----:R-:W-:Y:S01]  /*2a60*/  LOP3.LUT R9, R10, 0xff, RZ, 0xc0, !PT ;  /* 0x000000ff0a097812 */ /* 0x001fe200078ec0ff */
[----:B------:R-:W-:-:S04]  /*2a70*/  @!UP1 UIADD3 UR4, UPT, UPT, -UR7, 0x100000, URZ ;  /* 0x0010000007049890 */ /* 0x000fc8000fffe1ff */
[----:B------:R-:W-:Y:S02]  /*2a80*/  @!UP1 USHF.L.U32 UR5, UR4, 0xb, URZ ;  /* 0x0000000b04059899 */ /* 0x000fe400080006ff */
[----:B------:R-:W-:Y:S01]  /*2a90*/  @!UP1 USHF.L.U32 UR4, UR4, 0x1, URZ ;  /* 0x0000000104049899 */ /* 0x000fe200080006ff */
[----:B------:R-:W-:Y:S01]  /*2aa0*/  STTM.x128 tmem[UR12], RZ ;  /* 0x000000ff000079ed */ /* 0x000fe200083c000c */
[----:B------:R-:W0:Y:S02]  /*2ab0*/  FENCE.VIEW.ASYNC.T ;  /* 0x00000000000073c6 */ /* 0x000e240000000200 */
[----:B0-----:R-:W-:Y:S01]  /*2ac0*/  BAR.SYNC.DEFER_BLOCKING 0x0 ;  /* 0x0000000000007b1d */ /* 0x001fe20000010000 */
[----:B------:R-:W-:Y:S01]  /*2ad0*/  LEA.HI.X.SX32 R45, R5, R7, 0x1, P5 ;  /* 0x00000007052d7211 */ /* 0x000fe200028f0eff */
[----:B------:R-:W-:Y:S01]  /*2ae0*/  IMAD.IADD R8, R8, 0x1, R9 ;  /* 0x0000000108087824 */ /* 0x000fe200078e0209 */
[----:B------:R-:W-:Y:S02]  /*2af0*/  ISETP.GE.U32.AND P5, PT, R11, 0x7fffffe0, PT ;  /* 0x7fffffe00b00780c */ /* 0x000fe40003fa6070 */
[----:B------:R-:W-:-:S02]  /*2b00*/  PRMT R5, RZ, 0x7610, R5 ;  /* 0x00007610ff057816 */ /* 0x000fc40000000005 */
[----:B------:R-:W-:Y:S02]  /*2b10*/  PRMT R46, RZ, 0x7610, R46 ;  /* 0x00007610ff2e7816 */ /* 0x000fe4000000002e */
[----:B------:R-:W-:Y:S01]  /*2b20*/  LOP3.LUT R74, R8, 0xffff, RZ, 0xc0, !PT ;  /* 0x0000ffff084a7812 */ /* 0x000fe200078ec0ff */
[----:B------:R-:W0:Y:S02]  /*2b30*/  FENCE.VIEW.ASYNC.S ;  /* 0x00000000000073c6 */ /* 0x000e240000000000 */
[----:B0-----:R0:W1:Y:S02]  /*2b40*/  @!UP2 SYNCS.EXCH.64 URZ, [UR8], UR4 ;  /* 0x0000000408ffa5b2 */ /* 0x0010640008000100 */
[----:B-1----:R-:W-:Y:S01]  /*2b50*/  BAR.SYNC.DEFER_BLOCKING 0x0 ;  /* 0x0000000000007b1d */ /* 0x002fe20000010000 */
[--C-:B------:R-:W-:Y:S02]  /*2b60*/  SHF.R.U32.HI R11, RZ, 0xf, R74.reuse ;  /* 0x0000000fff0b7819 */ /* 0x100fe4000001164a */
[----:B------:R-:W-:-:S02]  /*2b70*/  SHF.R.U32.HI R47, RZ, 0xe, R74 ;  /* 0x0000000eff2f7819 */ /* 0x000fc4000001164a */
[----:B------:R-:W-:Y:S02]  /*2b80*/  PRMT R48, RZ, 0x7610, R48 ;  /* 0x00007610ff307816 */ /* 0x000fe40000000030 */
[----:B------:R-:W-:Y:S01]  /*2b90*/  PRMT R52, RZ, 0x7610, R52 ;  /* 0x00007610ff347816 */ /* 0x000fe20000000034 */
[C---:B------:R-:W-:Y:S01]  /*2ba0*/  IMAD R57, R84.reuse, 0x22, RZ ;  /* 0x0000002254397824 */ /* 0x040fe200078e02ff */
[----:B------:R-:W-:Y:S02]  /*2bb0*/  LOP3.LUT P6, RZ, R47, 0x1, RZ, 0xc0, !PT ;  /* 0x000000012fff7812 */ /* 0x000fe400078cc0ff */
[----:B------:R-:W-:Y:S01]  /*2bc0*/  PRMT R47, RZ, 0x7610, R47 ;  /* 0x00007610ff2f7816 */ /* 0x000fe2000000002f */
[C---:B------:R-:W-:Y:S01]  /*2bd0*/  IMAD R49, R84.reuse, 0x11, RZ ;  /* 0x0000001154317824 */ /* 0x040fe200078e02ff */
[----:B------:R-:W-:Y:S01]  /*2be0*/  PRMT R50, RZ, 0x7610, R50 ;  /* 0x00007610ff327816 */ /* 0x000fe20000000032 */
[C---:B------:R-:W-:Y:S02]  /*2bf0*/  IMAD R87, R84.reuse, 0x9, RZ ;  /* 0x0000000954577824 */ /* 0x040fe400078e02ff */
[C---:B------:R-:W-:Y:S01]  /*2c00*/  IMAD.SHL.U32 R88, R84.reuse, 0x4, RZ ;  /* 0x0000000454587824 */ /* 0x040fe200078e00ff */
[----:B------:R-:W-:Y:S01]  /*2c10*/  PRMT R53, RZ, 0x7610, R53 ;  /* 0x00007610ff357816 */ /* 0x000fe20000000035 */
[----:B------:R-:W-:-:S02]  /*2c20*/  IMAD.SHL.U32 R86, R84, 0x8, RZ ;  /* 0x0000000854567824 */ /* 0x000fc400078e00ff */
[----:B------:R-:W-:Y:S02]  /*2c30*/  VIADD R51, R4, 0xfffffffa ;  /* 0xfffffffa04337836 */ /* 0x000fe40000000000 */
[C---:B------:R-:W-:Y:S02]  /*2c40*/  IMAD R90, R84.reuse, 0xa, RZ ;  /* 0x0000000a545a7824 */ /* 0x040fe400078e02ff */
[C---:B------:R-:W-:Y:S01]  /*2c50*/  IMAD R91, R84.reuse, 0x5, RZ ;  /* 0x00000005545b7824 */ /* 0x040fe200078e02ff */
[----:B------:R-:W5:Y:S01]  /*2c60*/  @!P5 LDG.E.U16 R5, desc[UR22][R6.64] ;  /* 0x000000160605d981 */ /* 0x000f62000c1e1500 */
[-C--:B------:R-:W-:Y:S01]  /*2c70*/  IADD3 R8, P5, PT, R89, R6.reuse, RZ ;  /* 0x0000000659087210 */ /* 0x080fe20007fbe0ff */
[C---:B------:R-:W-:Y:S01]  /*2c80*/  IMAD R63, R84.reuse, 0x28, RZ ;  /* 0x00000028543f7824 */ /* 0x040fe200078e02ff */
[--C-:B------:R-:W-:Y:S01]  /*2c90*/  SHF.R.U32.HI R58, RZ, 0xb, R74.reuse ;  /* 0x0000000bff3a7819 */ /* 0x100fe2000001164a */
[----:B------:R1:W5:Y:S01]  /*2ca0*/  @!P1 LDG.E.U16 R46, desc[UR22][R44.64] ;  /* 0x000000162c2e9981 */ /* 0x000362000c1e1500 */
[CC--:B------:R-:W-:Y:S01]  /*2cb0*/  LEA R10, P1, R84.reuse, R6.reuse, 0x2 ;  /* 0x00000006540a7211 */ /* 0x0c0fe200078210ff */
[C---:B------:R-:W-:Y:S01]  /*2cc0*/  IMAD R92, R84.reuse, 0xb, RZ ;  /* 0x0000000b545c7824 */ /* 0x040fe200078e02ff */
[CC--:B------:R-:W-:Y:S01]  /*2cd0*/  LEA.HI.X.SX32 R9, R84.reuse, R7.reuse, 0x1, P5 ;  /* 0x0000000754097211 */ /* 0x0c0fe200028f0eff */
[C---:B------:R-:W-:Y:S01]  /*2ce0*/  IMAD R67, R84.reuse, 0x2c, RZ ;  /* 0x0000002c54437824 */ /* 0x040fe200078e02ff */
[----:B------:R-:W-:Y:S01]  /*2cf0*/  LOP3.LUT P5, RZ, R11, 0x1, RZ, 0xc0, !PT ;  /* 0x000000010bff7812 */ /* 0x000fe200078ac0ff */
[C---:B------:R-:W-:Y:S01]  /*2d00*/  IMAD R69, R84.reuse, 0x2e, RZ ;  /* 0x0000002e54457824 */ /* 0x040fe200078e02ff */
[-C--:B------:R-:W-:Y:S01]  /*2d10*/  LEA.HI.X.SX32 R11, R89, R7.reuse, 0x1, P1 ;  /* 0x00000007590b7211 */ /* 0x080fe200008f0eff */
[----:B------:R-:W5:Y:S01]  /*2d20*/  @!P3 LDG.E.U16 R52, desc[UR22][R8.64] ;  /* 0x000000160834b981 */ /* 0x000f62000c1e1500 */
[CC--:B------:R-:W-:Y:S01]  /*2d30*/  LEA R54, P1, R84.reuse, R6.reuse, 0x5 ;  /* 0x0000000654367211 */ /* 0x0c0fe200078228ff */
[----:B-1----:R-:W-:Y:S01]  /*2d40*/  IMAD.SHL.U32 R45, R84, 0x10, RZ ;  /* 0x00000010542d7824 */ /* 0x002fe200078e00ff */
[----:B------:R-:W-:Y:S01]  /*2d50*/  SHF.R.U32.HI R59, RZ, 0xa, R74 ;  /* 0x0000000aff3b7819 */ /* 0x000fe2000001164a */
[----:B------:R-:W-:Y:S01]  /*2d60*/  VIADD R44, R4, 0xfffffffb ;  /* 0xfffffffb042c7836 */ /* 0x000fe20000000000 */
[----:B------:R1:W5:Y:S01]  /*2d70*/  @!P4 LDG.E.U16 R48, desc[UR22][R10.64] ;  /* 0x000000160a30c981 */ /* 0x000362000c1e1500 */
[----:B------:R-:W-:Y:S01]  /*2d80*/  IADD3 R56, P3, PT, R57, R6, RZ ;  /* 0x0000000639387210 */ /* 0x000fe20007f7e0ff */
[----:B------:R-:W-:Y:S01]  /*2d90*/  IMAD R93, R84, 0x6, RZ ;  /* 0x00000006545d7824 */ /* 0x000fe200078e02ff */
[----:B------:R-:W-:-:S02]  /*2da0*/  LEA.HI.X.SX32 R55, R45, R7, 0x1, P1 ;  /* 0x000000072d377211 */ /* 0x000fc400008f0eff */
[----:B------:R-:W-:Y:S01]  /*2db0*/  PRMT R64, RZ, 0x7610, R64 ;  /* 0x00007610ff407816 */ /* 0x000fe20000000040 */
[----:B------:R-:W-:Y:S01]  /*2dc0*/  IMAD R94, R84, 0xc, RZ ;  /* 0x0000000c545e7824 */ /* 0x000fe200078e02ff */
[----:B------:R-:W-:Y:S01]  /*2dd0*/  ISETP.GE.U32.AND P1, PT, R44, 0x7fffffdc, PT ;  /* 0x7fffffdc2c00780c */ /* 0x000fe20003f26070 */
[----:B------:R-:W-:Y:S01]  /*2de0*/  VIADD R44, R4, 0xfffffff6 ;  /* 0xfffffff6042c7836 */ /* 0x000fe20000000000 */
[----:B------:R-:W5:Y:S01]  /*2df0*/  @P5 LDG.E.U16 R47, desc[UR22][R54.64] ;  /* 0x00000016362f5981 */ /* 0x000f62000c1e1500 */
[C---:B-1----:R-:W-:Y:S01]  /*2e00*/  IMAD R11, R84.reuse, 0x12, RZ ;  /* 0x00000012540b7824 */ /* 0x042fe200078e02ff */
[----:B------:R-:W-:Y:S01]  /*2e10*/  LEA.HI.X.SX32 R57, R49, R7, 0x1, P3 ;  /* 0x0000000731397211 */ /* 0x000fe200018f0eff */
[----:B------:R-:W-:Y:S01]  /*2e20*/  IMAD R95, R84, 0x3, RZ ;  /* 0x00000003545f7824 */ /* 0x000fe200078e02ff */
[----:B------:R-:W-:Y:S02]  /*2e30*/  ISETP.GE.U32.AND P4, PT, R44, 0x7fffffd7, PT ;  /* 0x7fffffd72c00780c */ /* 0x000fe40003f86070 */
[----:B------:R-:W-:Y:S01]  /*2e40*/  PRMT R79, RZ, 0x7610, R79 ;  /* 0x00007610ff4f7816 */ /* 0x000fe2000000004f */
[----:B------:R1:W5:Y:S01]  /*2e50*/  @P6 LDG.E.U16 R50, desc[UR22][R56.64] ;  /* 0x0000001638326981 */ /* 0x000362000c1e1500 */
[----:B------:R-:W-:-:S02]  /*2e60*/  IADD3 R44, P5, PT, R11, R6, RZ ;  /* 0x000000060b2c7210 */ /* 0x000fc40007fbe0ff */
[----:B------:R-:W-:Y:S01]  /*2e70*/  PRMT R76, RZ, 0x7610, R76 ;  /* 0x00007610ff4c7816 */ /* 0x000fe2000000004c */
[----:B------:R-:W-:Y:S01]  /*2e80*/  VIADD R65, R4, 0xfffffff2 ;  /* 0xfffffff204417836 */ /* 0x000fe20000000000 */
[----:B------:R-:W-:Y:S02]  /*2e90*/  SHF.R.U32.HI R49, RZ, 0xd, R74 ;  /* 0x0000000dff317819 */ /* 0x000fe4000001164a */
[----:B------:R-:W-:Y:S01]  /*2ea0*/  PRMT R78, RZ, 0x7610, R78 ;  /* 0x00007610ff4e7816 */ /* 0x000fe2000000004e */
[C---:B------:R-:W-:Y:S01]  /*2eb0*/  IMAD R96, R84.reuse, 0xe, RZ ;  /* 0x0000000e54607824 */ /* 0x040fe200078e02ff */
[C---:B------:R-:W-:Y:S02]  /*2ec0*/  LEA R8, P3, R84.reuse, R6, 0x3 ;  /* 0x0000000654087211 */ /* 0x040fe400078618ff */
[----:B------:R-:W-:Y:S01]  /*2ed0*/  PRMT R80, RZ, 0x7610, R80 ;  /* 0x00007610ff507816 */ /* 0x000fe20000000050 */
[C---:B------:R-:W-:Y:S01]  /*2ee0*/  IMAD R97, R84.reuse, 0x7, RZ ;  /* 0x0000000754617824 */ /* 0x040fe200078e02ff */
[-C--:B------:R-:W-:Y:S01]  /*2ef0*/  LEA.HI.X.SX32 R45, R87, R7.reuse, 0x1, P5 ;  /* 0x00000007572d7211 */ /* 0x080fe200028f0eff */
[----:B------:R-:W-:Y:S01]  /*2f00*/  IMAD R98, R84, 0xd, RZ ;  /* 0x0000000d54627824 */ /* 0x000fe200078e02ff */
[----:B------:R-:W-:Y:S01]  /*2f10*/  LOP3.LUT P5, RZ, R49, 0x1, RZ, 0xc0, !PT ;  /* 0x0000000131ff7812 */ /* 0x000fe200078ac0ff */
[----:B------:R-:W-:Y:S01]  /*2f20*/  VIADD R10, R4, 0xfffffff7 ;  /* 0xfffffff7040a7836 */ /* 0x000fe20000000000 */
[----:B------:R-:W-:Y:S01]  /*2f30*/  LEA.HI.X.SX32 R9, R88, R7, 0x1, P3 ;  /* 0x0000000758097211 */ /* 0x000fe200018f0eff */
[----:B-1----:R-:W-:Y:S01]  /*2f40*/  IMAD R57, R84, 0x24, RZ ;  /* 0x0000002454397824 */ /* 0x002fe200078e02ff */
[----:B------:R-:W-:-:S02]  /*2f50*/  PRMT R49, RZ, 0x7610, R49 ;  /* 0x00007610ff317816 */ /* 0x000fc40000000031 */
[----:B------:R-:W-:Y:S01]  /*2f60*/  PRMT R81, RZ, 0x7610, R81 ;  /* 0x00007610ff517816 */ /* 0x000fe20000000051 */
[----:B------:R-:W5:Y:S01]  /*2f70*/  @!P1 LDG.E.U16 R53, desc[UR22][R8.64] ;  /* 0x0000001608359981 */ /* 0x000f62000c1e1500 */
[----:B------:R-:W-:Y:S02]  /*2f80*/  ISETP.GE.U32.AND P3, PT, R10, 0x7fffffd8, PT ;  /* 0x7fffffd80a00780c */ /* 0x000fe40003f66070 */
[----:B------:R-:W-:Y:S01]  /*2f90*/  PRMT R83, RZ, 0x7610, R83 ;  /* 0x00007610ff537816 */ /* 0x000fe20000000053 */
[----:B------:R1:W5:Y:S01]  /*2fa0*/  @!P4 LDG.E.U16 R49, desc[UR22][R44.64] ;  /* 0x000000162c31c981 */ /* 0x000362000c1e1500 */
[-C--:B------:R-:W-:Y:S01]  /*2fb0*/  IADD3 R56, P1, PT, R57, R6.reuse, RZ ;  /* 0x0000000639387210 */ /* 0x080fe20007f3e0ff */
[C---:B------:R-:W-:Y:S01]  /*2fc0*/  IMAD R71, R84.reuse, 0x36, RZ ;  /* 0x0000003654477824 */ /* 0x040fe200078e02ff */
[C---:B------:R-:W-:Y:S01]  /*2fd0*/  LEA R10, P4, R84.reuse, R6, 0x4 ;  /* 0x00000006540a7211 */ /* 0x040fe200078820ff */
[C---:B------:R-:W-:Y:S01]  /*2fe0*/  IMAD R105, R84.reuse, 0x3a, RZ ;  /* 0x0000003a54697824 */ /* 0x040fe200078e02ff */
[----:B------:R-:W-:Y:S01]  /*2ff0*/  SHF.R.U32.HI R54, RZ, 0xc, R74 ;  /* 0x0000000cff367819 */ /* 0x000fe2000001164a */
[C---:B------:R-:W-:Y:S01]  /*3000*/  IMAD R99, R84.reuse, 0x38, RZ ;  /* 0x0000003854637824 */ /* 0x040fe200078e02ff */
[-C--:B------:R-:W-:Y:S01]  /*3010*/  LEA.HI.X.SX32 R57, R11, R7.reuse, 0x1, P1 ;  /* 0x000000070b397211 */ /* 0x080fe200008f0eff */
[----:B------:R-:W-:Y:S01]  /*3020*/  IMAD R73, R84, 0x1d, RZ ;  /* 0x0000001d54497824 */ /* 0x000fe200078e02ff */
[----:B------:R-:W-:Y:S01]  /*3030*/  LEA.HI.X.SX32 R11, R86, R7, 0x1, P4 ;  /* 0x00000007560b7211 */ /* 0x000fe200020f0eff */
[----:B------:R-:W-:Y:S01]  /*3040*/  IMAD R77, R84, 0x1f, RZ ;  /* 0x0000001f544d7824 */ /* 0x000fe200078e02ff */
[----:B------:R-:W-:Y:S01]  /*3050*/  LOP3.LUT P4, RZ, R54, 0x1, RZ, 0xc0, !PT ;  /* 0x0000000136ff7812 */ /* 0x000fe2000788c0ff */
[----:B0-----:R-:W0:Y:S01]  /*3060*/  LDCU UR4, c[0x0][0x3b0] ;  /* 0x00007600ff0477ac */ /* 0x001e220008000800 */
[----:B------:R-:W-:-:S02]  /*3070*/  ISETP.GE.U32.AND P1, PT, R51, 0x7fffffdb, PT ;  /* 0x7fffffdb3300780c */ /* 0x000fc40003f26070 */
[----:B------:R-:W-:Y:S01]  /*3080*/  PRMT R54, RZ, 0x7610, R54 ;  /* 0x00007610ff367816 */ /* 0x000fe20000000036 */
[C---:B-1----:R-:W-:Y:S01]  /*3090*/  IMAD R45, R84.reuse, 0x26, RZ ;  /* 0x00000026542d7824 */ /* 0x042fe200078e02ff */
[----:B------:R-:W-:Y:S01]  /*30a0*/  PRMT R51, RZ, 0x7610, R51 ;  /* 0x00007610ff337816 */ /* 0x000fe20000000033 */
[----:B------:R-:W-:-:S03]  /*30b0*/  IMAD R9, R84, 0x13, RZ ;  /* 0x0000001354097824 */ /* 0x000fc600078e02ff */
[----:B------:R-:W5:Y:S01]  /*30c0*/  @!P3 LDG.E.U16 R54, desc[UR22][R10.64] ;  /* 0x000000160a36b981 */ /* 0x000f62000c1e1500 */
[----:B------:R-:W-:-:S03]  /*30d0*/  IADD3 R44, P3, PT, R45, R6, RZ ;  /* 0x000000062d2c7210 */ /* 0x000fc60007f7e0ff */
[----:B------:R1:W5:Y:S01]  /*30e0*/  @P5 LDG.E.U16 R51, desc[UR22][R56.64] ;  /* 0x0000001638335981 */ /* 0x000362000c1e1500 */
[-C--:B------:R-:W-:Y:S01]  /*30f0*/  IADD3 R8, P5, PT, R90, R6.reuse, RZ ;  /* 0x000000065a087210 */ /* 0x080fe20007fbe0ff */
[----:B------:R-:W-:Y:S01]  /*3100*/  VIADD R55, R4, 0xfffffff5 ;  /* 0xfffffff504377836 */ /* 0x000fe20000000000 */
[-C--:B------:R-:W-:Y:S02]  /*3110*/  LEA.HI.X.SX32 R45, R9, R7.reuse, 0x1, P3 ;  /* 0x00000007092d7211 */ /* 0x080fe400018f0eff */
[----:B------:R-:W-:Y:S02]  /*3120*/  LEA.HI.X.SX32 R9, R91, R7, 0x1, P5 ;  /* 0x000000075b097211 */ /* 0x000fe400028f0eff */
[----:B------:R-:W-:Y:S02]  /*3130*/  LOP3.LUT P5, RZ, R58, 0x1, RZ, 0xc0, !PT ;  /* 0x000000013aff7812 */ /* 0x000fe400078ac0ff */
[----:B------:R-:W-:Y:S02]  /*3140*/  PRMT R58, RZ, 0x7610, R58 ;  /* 0x00007610ff3a7816 */ /* 0x000fe4000000003a */
[----:B------:R-:W-:Y:S01]  /*3150*/  ISETP.GE.U32.AND P3, PT, R55, 0x7fffffd6, PT ;  /* 0x7fffffd63700780c */ /* 0x000fe20003f66070 */
[----:B------:R-:W-:Y:S01]  /*3160*/  IMAD R55, R84, 0x14, RZ ;  /* 0x0000001454377824 */ /* 0x000fe200078e02ff */
[----:B-1----:R-:W-:Y:S01]  /*3170*/  PRMT R56, RZ, 0x7610, R56 ;  /* 0x00007610ff387816 */ /* 0x002fe20000000038 */
[----:B------:R-:W-:Y:S01]  /*3180*/  VIADD R57, R4, 0xfffffff4 ;  /* 0xfffffff404397836 */ /* 0x000fe20000000000 */
[----:B------:R-:W5:Y:S02]  /*3190*/  @!P1 LDG.E.U16 R58, desc[UR22][R8.64] ;  /* 0x00000016083a9981 */ /* 0x000f64000c1e1500 */
[----:B------:R-:W-:-:S02]  /*31a0*/  IADD3 R10, P1, PT, R55, R6, RZ ;  /* 0x00000006370a7210 */ /* 0x000fc40007f3e0ff */
[----:B------:R1:W5:Y:S01]  /*31b0*/  @P4 LDG.E.U16 R56, desc[UR22][R44.64] ;  /* 0x000000162c384981 */ /* 0x000362000c1e1500 */
[----:B------:R-:W-:Y:S02]  /*31c0*/  IADD3 R62, P4, PT, R63, R6, RZ ;  /* 0x000000063f3e7210 */ /* 0x000fe40007f9e0ff */
[-C--:B------:R-:W-:Y:S02]  /*31d0*/  LEA.HI.X.SX32 R11, R90, R7.reuse, 0x1, P1 ;  /* 0x000000075a0b7211 */ /* 0x080fe400008f0eff */
[----:B------:R-:W-:Y:S02]  /*31e0*/  ISETP.GE.U32.AND P1, PT, R57, 0x7fffffd5, PT ;  /* 0x7fffffd53900780c */ /* 0x000fe40003f26070 */
[----:B------:R-:W-:Y:S02]  /*31f0*/  PRMT R57, RZ, 0x7610, R57 ;  /* 0x00007610ff397816 */ /* 0x000fe40000000039 */
[----:B------:R-:W-:Y:S01]  /*3200*/  LEA.HI.X.SX32 R63, R55, R7, 0x1, P4 ;  /* 0x00000007373f7211 */ /* 0x000fe200020f0eff */
[----:B-1----:R-:W-:Y:S01]  /*3210*/  IMAD R45, R84, 0x2a, RZ ;  /* 0x0000002a542d7824 */ /* 0x002fe200078e02ff */
[----:B------:R-:W-:-:S02]  /*3220*/  PRMT R55, RZ, 0x7610, R55 ;  /* 0x00007610ff377816 */ /* 0x000fc40000000037 */
[----:B------:R-:W-:Y:S01]  /*3230*/  LOP3.LUT P4, RZ, R59, 0x1, RZ, 0xc0, !PT ;  /* 0x000000013bff7812 */ /* 0x000fe2000788c0ff */
[C---:B------:R-:W-:Y:S01]  /*3240*/  IMAD R59, R84.reuse, 0x16, RZ ;  /* 0x00000016543b7824 */ /* 0x040fe200078e02ff */
[----:B------:R-:W5:Y:S01]  /*3250*/  @!P3 LDG.E.U16 R57, desc[UR22][R10.64] ;  /* 0x000000160a39b981 */ /* 0x000f62000c1e1500 */
[----:B------:R-:W-:Y:S01]  /*3260*/  IMAD R9, R84, 0x15, RZ ;  /* 0x0000001554097824 */ /* 0x000fe200078e02ff */
[-C--:B------:R-:W-:Y:S02]  /*3270*/  IADD3 R44, P3, PT, R45, R6.reuse, RZ ;  /* 0x000000062d2c7210 */ /* 0x080fe40007f7e0ff */
[----:B------:R1:W5:Y:S01]  /*3280*/  @P5 LDG.E.U16 R55, desc[UR22][R62.64] ;  /* 0x000000163e375981 */ /* 0x000362000c1e1500 */
[----:B------:R-:W-:Y:S02]  /*3290*/  IADD3 R8, P5, PT, R59, R6, RZ ;  /* 0x000000063b087210 */ /* 0x000fe40007fbe0ff */
[----:B------:R-:W-:Y:S02]  /*32a0*/  SHF.R.U32.HI R60, RZ, 0x9, R74 ;  /* 0x00000009ff3c7819 */ /* 0x000fe4000001164a */
[----:B------:R-:W-:-:S02]  /*32b0*/  LEA.HI.X.SX32 R45, R9, R7, 0x1, P3 ;  /* 0x00000007092d7211 */ /* 0x000fc400018f0eff */
[----:B------:R-:W-:Y:S02]  /*32c0*/  LEA.HI.X.SX32 R9, R92, R7, 0x1, P5 ;  /* 0x000000075c097211 */ /* 0x000fe400028f0eff */
[----:B-1----:R-:W-:Y:S02]  /*32d0*/  PRMT R62, RZ, 0x7610, R62 ;  /* 0x00007610ff3e7816 */ /* 0x002fe4000000003e */
[----:B------:R-:W-:Y:S02]  /*32e0*/  SHF.R.U32.HI R61, RZ, 0x8, R74 ;  /* 0x00000008ff3d7819 */ /* 0x000fe4000001164a */
[----:B------:R-:W-:Y:S02]  /*32f0*/  LOP3.LUT P3, RZ, R60, 0x1, RZ, 0xc0, !PT ;  /* 0x000000013cff7812 */ /* 0x000fe4000786c0ff */
[----:B------:R-:W-:Y:S01]  /*3300*/  PRMT R60, RZ, 0x7610, R60 ;  /* 0x00007610ff3c7816 */ /* 0x000fe2000000003c */
[----:B------:R1:W5:Y:S01]  /*3310*/  @!P1 LDG.E.U16 R62, desc[UR22][R8.64] ;  /* 0x00000016083e9981 */ /* 0x000362000c1e1500 */
[----:B------:R-:W-:-:S02]  /*3320*/  LOP3.LUT P5, RZ, R61, 0x1, RZ, 0xc0, !PT ;  /* 0x000000013dff7812 */ /* 0x000fc400078ac0ff */
[-C--:B------:R-:W-:Y:S01]  /*3330*/  IADD3 R66, P1, PT, R67, R6.reuse, RZ ;  /* 0x0000000643427210 */ /* 0x080fe20007f3e0ff */
[----:B------:R-:W-:Y:S01]  /*3340*/  IMAD R11, R84, 0x17, RZ ;  /* 0x00000017540b7824 */ /* 0x000fe200078e02ff */
[----:B------:R-:W5:Y:S01]  /*3350*/  @P4 LDG.E.U16 R60, desc[UR22][R44.64] ;  /* 0x000000162c3c4981 */ /* 0x000f62000c1e1500 */
[----:B------:R-:W-:Y:S01]  /*3360*/  IADD3 R68, P4, PT, R69, R6, RZ ;  /* 0x0000000645447210 */ /* 0x000fe20007f9e0ff */
[C---:B------:R-:W-:Y:S01]  /*3370*/  VIADD R10, R4.reuse, 0xfffffffc ;  /* 0xfffffffc040a7836 */ /* 0x040fe20000000000 */
[-C--:B------:R-:W-:Y:S01]  /*3380*/  LEA.HI.X.SX32 R67, R59, R7.reuse, 0x1, P1 ;  /* 0x000000073b437211 */ /* 0x080fe200008f0eff */
[----:B------:R-:W-:Y:S01]  /*3390*/  VIADD R61, R4, 0xfffffff9 ;  /* 0xfffffff9043d7836 */ /* 0x000fe20000000000 */
[----:B------:R-:W-:Y:S02]  /*33a0*/  PRMT R59, RZ, 0x7610, R59 ;  /* 0x00007610ff3b7816 */ /* 0x000fe4000000003b */
[----:B------:R-:W-:Y:S02]  /*33b0*/  LEA.HI.X.SX32 R69, R11, R7, 0x1, P4 ;  /* 0x000000070b457211 */ /* 0x000fe400020f0eff */
[----:B------:R-:W-:-:S02]  /*33c0*/  ISETP.GE.U32.AND P1, PT, R10, 0x7fffffdd, PT ;  /* 0x7fffffdd0a00780c */ /* 0x000fc40003f26070 */
[----:B------:R-:W-:Y:S01]  /*33d0*/  ISETP.GE.U32.AND P4, PT, R61, 0x7fffffda, PT ;  /* 0x7fffffda3d00780c */ /* 0x000fe20003f86070 */
[----:B------:R2:W5:Y:S01]  /*33e0*/  @P3 LDG.E.U16 R59, desc[UR22][R66.64] ;  /* 0x00000016423b3981 */ /* 0x000562000c1e1500 */
[-C--:B-1----:R-:W-:Y:S01]  /*33f0*/  IADD3 R8, P3, PT, R93, R6.reuse, RZ ;  /* 0x000000065d087210 */ /* 0x082fe20007f7e0ff */
[----:B------:R-:W-:Y:S02]  /*3400*/  VIADD R11, R4, 0xfffffff3 ;  /* 0xfffffff3040b7836 */ /* 0x000fe40000000000 */
[----:B------:R-:W5:Y:S01]  /*3410*/  @P5 LDG.E.U16 R64, desc[UR22][R68.64] ;  /* 0x0000001644405981 */ /* 0x000f62000c1e1500 */
[----:B------:R-:W-:Y:S02]  /*3420*/  IADD3 R10, P5, PT, R94, R6, RZ ;  /* 0x000000065e0a7210 */ /* 0x000fe40007fbe0ff */
[-C--:B------:R-:W-:Y:S02]  /*3430*/  LEA.HI.X.SX32 R9, R95, R7.reuse, 0x1, P3 ;  /* 0x000000075f097211 */ /* 0x080fe400018f0eff */
[----:B------:R-:W-:Y:S01]  /*3440*/  ISETP.GE.U32.AND P3, PT, R11, 0x7fffffd4, PT ;  /* 0x7fffffd40b00780c */ /* 0x000fe20003f66070 */
[C---:B------:R-:W-:Y:S01]  /*3450*/  IMAD R61, R84.reuse, 0x18, RZ ;  /* 0x00000018543d7824 */ /* 0x040fe200078e02ff */
[----:B------:R-:W-:Y:S01]  /*3460*/  LEA.HI.X.SX32 R11, R93, R7, 0x1, P5 ;  /* 0x000000075d0b7211 */ /* 0x000fe200028f0eff */
[----:B--2---:R-:W-:Y:S01]  /*3470*/  IMAD R67, R84, 0x30, RZ ;  /* 0x0000003054437824 */ /* 0x004fe200078e02ff */
[----:B------:R-:W-:Y:S01]  /*3480*/  SHF.R.U32.HI R44, RZ, 0x7, R74 ;  /* 0x00000007ff2c7819 */ /* 0x000fe2000001164a */
[----:B------:R-:W5:Y:S01]  /*3490*/  @!P1 LDG.E.U16 R79, desc[UR22][R8.64] ;  /* 0x00000016084f9981 */ /* 0x000f62000c1e1500 */
[----:B------:R-:W-:-:S02]  /*34a0*/  VIADD R63, R4, 0xfffffff8 ;  /* 0xfffffff8043f7836 */ /* 0x000fc40000000000 */
[----:B------:R-:W-:Y:S01]  /*34b0*/  LOP3.LUT P5, RZ, R44, 0x1, RZ, 0xc0, !PT ;  /* 0x000000012cff7812 */ /* 0x000fe200078ac0ff */
[----:B------:R1:W5:Y:S01]  /*34c0*/  @!P4 LDG.E.U16 R76, desc[UR22][R10.64] ;  /* 0x000000160a4cc981 */ /* 0x000362000c1e1500 */
[-C--:B------:R-:W-:Y:S02]  /*34d0*/  IADD3 R44, P1, PT, R61, R6.reuse, RZ ;  /* 0x000000063d2c7210 */ /* 0x080fe40007f3e0ff */
[-C--:B------:R-:W-:Y:S02]  /*34e0*/  IADD3 R66, P4, PT, R67, R6.reuse, RZ ;  /* 0x0000000643427210 */ /* 0x080fe40007f9e0ff */
[-C--:B------:R-:W-:Y:S02]  /*34f0*/  LEA.HI.X.SX32 R45, R94, R7.reuse, 0x1, P1 ;  /* 0x000000075e2d7211 */ /* 0x080fe400008f0eff */
[----:B------:R-:W-:Y:S01]  /*3500*/  LEA.HI.X.SX32 R67, R61, R7, 0x1, P4 ;  /* 0x000000073d437211 */ /* 0x000fe200020f0eff */
[----:B------:R-:W-:Y:S01]  /*3510*/  IMAD R61, R84, 0x1a, RZ ;  /* 0x0000001a543d7824 */ /* 0x000fe200078e02ff */
[----:B------:R-:W-:Y:S01]  /*3520*/  ISETP.GE.U32.AND P1, PT, R63, 0x7fffffd9, PT ;  /* 0x7fffffd93f00780c */ /* 0x000fe20003f26070 */
[----:B-1----:R-:W-:Y:S01]  /*3530*/  VIADD R11, R4, 0xfffffff1 ;  /* 0xfffffff1040b7836 */ /* 0x002fe20000000000 */
[----:B------:R-:W-:Y:S01]  /*3540*/  ISETP.GE.U32.AND P4, PT, R65, 0x7fffffd3, PT ;  /* 0x7fffffd34100780c */ /* 0x000fe20003f86070 */
[----:B------:R-:W5:Y:S01]  /*3550*/  @!P3 LDG.E.U16 R78, desc[UR22][R44.64] ;  /* 0x000000162c4eb981 */ /* 0x000f62000c1e1500 */
[----:B------:R-:W-:-:S02]  /*3560*/  IADD3 R8, P3, PT, R96, R6, RZ ;  /* 0x0000000660087210 */ /* 0x000fc40007f7e0ff */
[----:B------:R-:W-:Y:S01]  /*3570*/  IADD3 R10, P6, PT, R61, R6, RZ ;  /* 0x000000063d0a7210 */ /* 0x000fe20007fde0ff */
[----:B------:R1:W5:Y:S01]  /*3580*/  @P5 LDG.E.U16 R80, desc[UR22][R66.64] ;  /* 0x0000001642505981 */ /* 0x000362000c1e1500 */
[----:B------:R-:W-:Y:S02]  /*3590*/  ISETP.GE.U32.AND P5, PT, R11, 0x7fffffd2, PT ;  /* 0x7fffffd20b00780c */ /* 0x000fe40003fa6070 */
[-C--:B------:R-:W-:Y:S02]  /*35a0*/  LEA.HI.X.SX32 R9, R97, R7.reuse, 0x1, P3 ;  /* 0x0000000761097211 */ /* 0x080fe400018f0eff */
[----:B------:R-:W-:Y:S01]  /*35b0*/  LEA.HI.X.SX32 R11, R98, R7, 0x1, P6 ;  /* 0x00000007620b7211 */ /* 0x000fe200030f0eff */
[C---:B------:R-:W-:Y:S02]  /*35c0*/  IMAD R69, R84.reuse, 0x34, RZ ;  /* 0x0000003454457824 */ /* 0x040fe400078e02ff */
[----:B------:R-:W5:Y:S01]  /*35d0*/  @!P1 LDG.E.U16 R81, desc[UR22][R8.64] ;  /* 0x0000001608519981 */ /* 0x000f62000c1e1500 */
[----:B-1----:R-:W-:-:S03]  /*35e0*/  IMAD R67, R84, 0x32, RZ ;  /* 0x0000003254437824 */ /* 0x002fc600078e02ff */
[----:B------:R1:W5:Y:S01]  /*35f0*/  @!P4 LDG.E.U16 R83, desc[UR22][R10.64] ;  /* 0x000000160a53c981 */ /* 0x000362000c1e1500 */
[C---:B------:R-:W-:Y:S01]  /*3600*/  IMAD R45, R84.reuse, 0x19, RZ ;  /* 0x00000019542d7824 */ /* 0x040fe200078e02ff */
[-C--:B------:R-:W-:Y:S02]  /*3610*/  IADD3 R68, P4, PT, R69, R6.reuse, RZ ;  /* 0x0000000645447210 */ /* 0x080fe40007f9e0ff */
[-C--:B------:R-:W-:Y:S01]  /*3620*/  IADD3 R66, P1, PT, R67, R6.reuse, RZ ;  /* 0x0000000643427210 */ /* 0x080fe20007f3e0ff */
[C---:B------:R-:W-:Y:S02]  /*3630*/  IMAD R63, R84.reuse, 0x1b, RZ ;  /* 0x0000001b543f7824 */ /* 0x040fe400078e02ff */
[C---:B-1----:R-:W-:Y:S01]  /*3640*/  IMAD R11, R84.reuse, 0x3c, RZ ;  /* 0x0000003c540b7824 */ /* 0x042fe200078e02ff */
[----:B------:R-:W-:Y:S01]  /*3650*/  LEA.HI.X.SX32 R67, R45, R7, 0x1, P1 ;  /* 0x000000072d437211 */ /* 0x000fe200008f0eff */
[C---:B------:R-:W-:Y:S01]  /*3660*/  IMAD R45, R84.reuse, 0x3e, RZ ;  /* 0x0000003e542d7824 */ /* 0x040fe200078e02ff */
[----:B------:R-:W-:Y:S01]  /*3670*/  SHF.R.U32.HI R44, RZ, 0x6, R74 ;  /* 0x00000006ff2c7819 */ /* 0x000fe2000001164a */
[----:B------:R-:W-:Y:S01]  /*3680*/  IMAD R65, R84, 0x1c, RZ ;  /* 0x0000001c54417824 */ /* 0x000fe200078e02ff */
[----:B------:R-:W-:-:S02]  /*3690*/  IADD3 R70, P1, PT, R71, R6, RZ ;  /* 0x0000000647467210 */ /* 0x000fc40007f3e0ff */
[-C--:B------:R-:W-:Y:S02]  /*36a0*/  LEA.HI.X.SX32 R69, R61, R7.reuse, 0x1, P4 ;  /* 0x000000073d457211 */ /* 0x080fe400020f0eff */
[-C--:B------:R-:W-:Y:S02]  /*36b0*/  IADD3 R10, P6, PT, R11, R6.reuse, RZ ;  /* 0x000000060b0a7210 */ /* 0x080fe40007fde0ff */
[----:B------:R-:W-:Y:S02]  /*36c0*/  IADD3 R8, P4, PT, R105, R6, RZ ;  /* 0x0000000669087210 */ /* 0x000fe40007f9e0ff */
[----:B------:R-:W-:Y:S02]  /*36d0*/  LOP3.LUT P3, RZ, R44, 0x1, RZ, 0xc0, !PT ;  /* 0x000000012cff7812 */ /* 0x000fe4000786c0ff */
[-C--:B------:R-:W-:Y:S02]  /*36e0*/  LEA.HI.X.SX32 R71, R63, R7.reuse, 0x1, P1 ;  /* 0x000000073f477211 */ /* 0x080fe400008f0eff */
[----:B------:R-:W-:-:S02]  /*36f0*/  LEA.HI.X.SX32 R11, R75, R7, 0x1, P6 ;  /* 0x000000074b0b7211 */ /* 0x000fc400030f0eff */
[-C--:B------:R-:W-:Y:S02]  /*3700*/  LEA.HI.X.SX32 R9, R73, R7.reuse, 0x1, P4 ;  /* 0x0000000749097211 */ /* 0x080fe400020f0eff */
[-C--:B------:R-:W-:Y:S02]  /*3710*/  IADD3 R72, P1, PT, R99, R6.reuse, RZ ;  /* 0x0000000663487210 */ /* 0x080fe40007f3e0ff */
[-C--:B------:R-:W-:Y:S02]  /*3720*/  IADD3 R44, P6, PT, R45, R6.reuse, RZ ;  /* 0x000000062d2c7210 */ /* 0x080fe40007fde0ff */
[C---:B------:R-:W-:Y:S02]  /*3730*/  IADD3 R6, P4, PT, R65.reuse, R6, RZ ;  /* 0x0000000641067210 */ /* 0x040fe40007f9e0ff */
[----:B------:R-:W-:Y:S02]  /*3740*/  SHF.R.U32.HI R63, RZ, 0x4, R74 ;  /* 0x00000004ff3f7819 */ /* 0x000fe4000001164a */
[----:B------:R-:W-:-:S02]  /*3750*/  LEA.HI.X.SX32 R73, R65, R7, 0x1, P1 ;  /* 0x0000000741497211 */ /* 0x000fc400008f0eff */
[-C--:B------:R-:W-:Y:S02]  /*3760*/  LEA.HI.X.SX32 R45, R77, R7.reuse, 0x1, P6 ;  /* 0x000000074d2d7211 */ /* 0x080fe400030f0eff */
[----:B------:R-:W-:Y:S02]  /*3770*/  LEA.HI.X.SX32 R7, R96, R7, 0x1, P4 ;  /* 0x0000000760077211 */ /* 0x000fe400020f0eff */
[----:B------:R-:W-:Y:S02]  /*3780*/  SHF.R.U32.HI R61, RZ, 0x5, R74 ;  /* 0x00000005ff3d7819 */ /* 0x000fe4000001164a */
[----:B------:R-:W-:Y:S02]  /*3790*/  LOP3.LUT P4, RZ, R63, 0x1, RZ, 0xc0, !PT ;  /* 0x000000013fff7812 */ /* 0x000fe4000788c0ff */
[----:B------:R-:W-:Y:S02]  /*37a0*/  PRMT R63, RZ, 0x7610, R63 ;  /* 0x00007610ff3f7816 */ /* 0x000fe4000000003f */
[----:B------:R-:W-:-:S02]  /*37b0*/  LOP3.LUT P1, RZ, R61, 0x1, RZ, 0xc0, !PT ;  /* 0x000000013dff7812 */ /* 0x000fc4000782c0ff */
[--C-:B------:R-:W-:Y:S02]  /*37c0*/  SHF.R.U32.HI R75, RZ, 0x2, R74.reuse ;  /* 0x00000002ff4b7819 */ /* 0x100fe4000001164a */
[----:B------:R-:W-:Y:S01]  /*37d0*/  PRMT R61, RZ, 0x7610, R61 ;  /* 0x00007610ff3d7816 */ /* 0x000fe2000000003d */
[----:B------:R-:W5:Y:S01]  /*37e0*/  @P3 LDG.E.U16 R63, desc[UR22][R66.64] ;  /* 0x00000016423f3981 */ /* 0x000f62000c1e1500 */
[----:B------:R-:W-:Y:S02]  /*37f0*/  LOP3.LUT R100, R101, 0x1f, RZ, 0xc0, !PT ;  /* 0x0000001f65647812 */ /* 0x000fe400078ec0ff */
[----:B------:R-:W-:Y:S02]  /*3800*/  LOP3.LUT P3, RZ, R75, 0x1, RZ, 0xc0, !PT ;  /* 0x000000014bff7812 */ /* 0x000fe4000786c0ff */
[--C-:B------:R-:W-:Y:S01]  /*3810*/  SHF.R.U32.HI R65, RZ, 0x3, R74.reuse ;  /* 0x00000003ff417819 */ /* 0x100fe2000001164a */
[----:B------:R1:W5:Y:S01]  /*3820*/  @!P5 LDG.E.U16 R61, desc[UR22][R6.64] ;  /* 0x00000016063dd981 */ /* 0x000362000c1e1500 */
[----:B------:R-:W-:-:S02]  /*3830*/  SHF.R.U32.HI R75, RZ, 0x1, R74 ;  /* 0x00000001ff4b7819 */ /* 0x000fc4000001164a */
[----:B------:R-:W-:Y:S01]  /*3840*/  PRMT R74, RZ, 0x7610, R74 ;  /* 0x00007610ff4a7816 */ /* 0x000fe2000000004a */
[----:B0-----:R-:W-:Y:S02]  /*3850*/  IMAD R26, R26, UR4, RZ ;  /* 0x000000041a1a7c24 */ /* 0x001fe4000f8e02ff */
[----:B------:R-:W-:-:S03]  /*3860*/  IMAD R30, R30, UR4, RZ ;  /* 0x000000041e1e7c24 */ /* 0x000fc6000f8e02ff */
[----:B------:R0:W5:Y:S01]  /*3870*/  @P4 LDG.E.U16 R74, desc[UR22][R70.64] ;  /* 0x00000016464a4981 */ /* 0x000162000c1e1500 */
[----:B-1----:R-:W-:Y:S01]  /*3880*/  IMAD R6, R100, R85, RZ ;  /* 0x0000005564067224 */ /* 0x002fe200078e02ff */
[----:B------:R-:W-:-:S04]  /*3890*/  LOP3.LUT P5, RZ, R65, 0x1, RZ, 0xc0, !PT ;  /* 0x0000000141ff7812 */ /* 0x000fc800078ac0ff */
[----:B------:R-:W-:Y:S01]  /*38a0*/  LEA R105, P4, R6, UR18, 0x1 ;  /* 0x0000001206697c11 */ /* 0x000fe2000f8808ff */
[----:B------:R-:W-:Y:S01]  /*38b0*/  IMAD R32, R32, UR4, RZ ;  /* 0x0000000420207c24 */ /* 0x000fe2000f8e02ff */
[----:B------:R-:W-:Y:S02]  /*38c0*/  PRMT R65, RZ, 0x7610, R65 ;  /* 0x00007610ff417816 */ /* 0x000fe40000000041 */
[----:B------:R-:W-:Y:S01]  /*38d0*/  LEA.HI.X.SX32 R6, R6, UR19, 0x1, P4 ;  /* 0x0000001306067c11 */ /* 0x000fe2000a0f0eff */
[----:B------:R-:W-:Y:S01]  /*38e0*/  IMAD R36, R36, UR4, RZ ;  /* 0x0000000424247c24 */ /* 0x000fe2000f8e02ff */
[-C--:B------:R-:W-:Y:S02]  /*38f0*/  LEA R150, P4, R26, R105.reuse, 0x1 ;  /* 0x000000691a967211 */ /* 0x080fe400078808ff */
[-C--:B------:R-:W-:Y:S01]  /*3900*/  LEA R146, P6, R30, R105.reuse, 0x1 ;  /* 0x000000691e927211 */ /* 0x080fe200078c08ff */
[----:B------:R-:W-:Y:S01]  /*3910*/  IMAD R37, R37, UR4, RZ ;  /* 0x0000000425257c24 */ /* 0x000fe2000f8e02ff */
[-C--:B------:R-:W-:Y:S01]  /*3920*/  LEA.HI.X.SX32 R155, R26, R6.reuse, 0x1, P4 ;  /* 0x000000061a9b7211 */ /* 0x080fe200020f0eff */
[----:B------:R1:W5:Y:S01]  /*3930*/  @P1 LDG.E.U16 R65, desc[UR22][R68.64] ;  /* 0x0000001644411981 */ /* 0x000362000c1e1500 */
[----:B------:R-:W-:Y:S01]  /*3940*/  LEA R144, P4, R32, R105, 0x1 ;  /* 0x0000006920907211 */ /* 0x000fe200078808ff */
[----:B------:R-:W-:Y:S01]  /*3950*/  IMAD R41, R41, UR4, RZ ;  /* 0x0000000429297c24 */ /* 0x000fe2000f8e02ff */
[----:B------:R-:W-:-:S02]  /*3960*/  LEA.HI.X.SX32 R77, R30, R6, 0x1, P6 ;  /* 0x000000061e4d7211 */ /* 0x000fc400030f0eff */
[-C--:B0-----:R-:W-:Y:S02]  /*3970*/  LEA R70, P6, R36, R105.reuse, 0x1 ;  /* 0x0000006924467211 */ /* 0x081fe400078c08ff */
[----:B------:R-:W-:Y:S02]  /*3980*/  LOP3.LUT P1, RZ, R75, 0x1, RZ, 0xc0, !PT ;  /* 0x000000014bff7812 */ /* 0x000fe4000782c0ff */
[----:B------:R-:W-:Y:S01]  /*3990*/  PRMT R75, RZ, 0x7610, R75 ;  /* 0x00007610ff4b7816 */ /* 0x000fe2000000004b */
[----:B------:R-:W-:Y:S01]  /*39a0*/  IMAD R12, R12, UR4, RZ ;  /* 0x000000040c0c7c24 */ /* 0x000fe2000f8e02ff */
[-C--:B------:R-:W-:Y:S01]  /*39b0*/  LEA.HI.X.SX32 R151, R32, R6.reuse, 0x1, P4 ;  /* 0x0000000620977211 */ /* 0x080fe200020f0eff */
[----:B------:R-:W-:Y:S01]  /*39c0*/  IMAD R42, R42, UR4, RZ ;  /* 0x000000042a2a7c24 */ /* 0x000fe2000f8e02ff */
[-C--:B-1----:R-:W-:Y:S01]  /*39d0*/  LEA R68, P4, R37, R105.reuse, 0x1 ;  /* 0x0000006925447211 */ /* 0x082fe200078808ff */
[----:B------:R-:W-:Y:S01]  /*39e0*/  IMAD R22, R22, UR4, RZ ;  /* 0x0000000416167c24 */ /* 0x000fe2000f8e02ff */
[-C--:B------:R-:W-:Y:S01]  /*39f0*/  LEA.HI.X.SX32 R71, R36, R6.reuse, 0x1, P6 ;  /* 0x0000000624477211 */ /* 0x080fe200030f0eff */
[----:B------:R0:W5:Y:S01]  /*3a00*/  @P5 LDG.E.U16 R75, desc[UR22][R72.64] ;  /* 0x00000016484b5981 */ /* 0x000162000c1e1500 */
[-C--:B------:R-:W-:Y:S01]  /*3a10*/  LEA R140, P6, R41, R105.reuse, 0x1 ;  /* 0x00000069298c7211 */ /* 0x080fe200078c08ff */
[----:B------:R-:W-:Y:S01]  /*3a20*/  IMAD R28, R28, UR4, RZ ;  /* 0x000000041c1c7c24 */ /* 0x000fe2000f8e02ff */
[----:B------:R-:W-:Y:S01]  /*3a30*/  LEA.HI.X.SX32 R69, R37, R6, 0x1, P4 ;  /* 0x0000000625457211 */ /* 0x000fe200020f0eff */
[----:B------:R-:W-:Y:S01]  /*3a40*/  IMAD R17, R17, UR4, RZ ;  /* 0x0000000411117c24 */ /* 0x000fe2000f8e02ff */
[-C--:B------:R-:W-:Y:S01]  /*3a50*/  LEA R82, P5, R12, R105.reuse, 0x1 ;  /* 0x000000690c527211 */ /* 0x080fe200078a08ff */
[----:B------:R-:W-:Y:S01]  /*3a60*/  IMAD R40, R40, UR4, RZ ;  /* 0x0000000428287c24 */ /* 0x000fe2000f8e02ff */
[----:B------:R-:W-:-:S02]  /*3a70*/  LEA R138, P4, R42, R105, 0x1 ;  /* 0x000000692a8a7211 */ /* 0x000fc400078808ff */
[-C--:B------:R-:W-:Y:S02]  /*3a80*/  LEA.HI.X.SX32 R149, R41, R6.reuse, 0x1, P6 ;  /* 0x0000000629957211 */ /* 0x080fe400030f0eff */
[-C--:B------:R-:W-:Y:S01]  /*3a90*/  LEA R134, P6, R22, R105.reuse, 0x1 ;  /* 0x0000006916867211 */ /* 0x080fe200078c08ff */
[----:B------:R-:W-:Y:S01]  /*3aa0*/  IMAD R34, R34, UR4, RZ ;  /* 0x0000000422227c24 */ /* 0x000fe2000f8e02ff */
[-C--:B------:R-:W-:Y:S01]  /*3ab0*/  LEA.HI.X.SX32 R157, R12, R6.reuse, 0x1, P5 ;  /* 0x000000060c9d7211 */ /* 0x080fe200028f0eff */
[----:B------:R-:W-:Y:S01]  /*3ac0*/  IMAD R19, R19, UR4, RZ ;  /* 0x0000000413137c24 */ /* 0x000fe2000f8e02ff */
[----:B------:R-:W-:Y:S01]  /*3ad0*/  LEA.HI.X.SX32 R147, R42, R6, 0x1, P4 ;  /* 0x000000062a937211 */ /* 0x000fe200020f0eff */
[----:B------:R-:W-:Y:S01]  /*3ae0*/  IMAD R23, R23, UR4, RZ ;  /* 0x0000000417177c24 */ /* 0x000fe2000f8e02ff */
[-C--:B------:R-:W-:Y:S02]  /*3af0*/  LEA R148, P5, R28, R105.reuse, 0x1 ;  /* 0x000000691c947211 */ /* 0x080fe400078a08ff */
        /* <DEDUP_REMOVED lines=8> */
[-C--:B0-----:R-:W-:Y:S02]  /*3b80*/  LEA R72, P5, R34, R105.reuse, 0x1 ;  /* 0x0000006922487211 */ /* 0x081fe400078a08ff */
[----:B------:R-:W-:-:S02]  /*3b90*/  LEA R126, P4, R19, R105, 0x1 ;  /* 0x00000069137e7211 */ /* 0x000fc400078808ff */
[-C--:B------:R-:W-:Y:S02]  /*3ba0*/  LEA.HI.X.SX32 R137, R40, R6.reuse, 0x1, P6 ;  /* 0x0000000628897211 */ /* 0x080fe400030f0eff */
[-C--:B------:R-:W-:Y:S01]  /*3bb0*/  LEA R122, P6, R23, R105.reuse, 0x1 ;  /* 0x00000069177a7211 */ /* 0x080fe200078c08ff */
[----:B------:R-:W-:Y:S01]  /*3bc0*/  IMAD R35, R35, UR4, RZ ;  /* 0x0000000423237c24 */ /* 0x000fe2000f8e02ff */
[-C--:B------:R-:W-:Y:S02]  /*3bd0*/  LEA.HI.X.SX32 R73, R34, R6.reuse, 0x1, P5 ;  /* 0x0000000622497211 */ /* 0x080fe400028f0eff */
[----:B------:R-:W-:Y:S01]  /*3be0*/  LEA.HI.X.SX32 R135, R19, R6, 0x1, P4 ;  /* 0x0000000613877211 */ /* 0x000fe200020f0eff */
[----:B------:R-:W-:Y:S01]  /*3bf0*/  IMAD R39, R39, UR4, RZ ;  /* 0x0000000427277c24 */ /* 0x000fe2000f8e02ff */
[-C--:B------:R-:W-:Y:S02]  /*3c00*/  LEA R142, P5, R38, R105.reuse, 0x1 ;  /* 0x00000069268e7211 */ /* 0x080fe400078a08ff */
[----:B------:R-:W-:-:S02]  /*3c10*/  LEA R120, P4, R33, R105, 0x1 ;  /* 0x0000006921787211 */ /* 0x000fc400078808ff */
[-C--:B------:R-:W-:Y:S02]  /*3c20*/  LEA.HI.X.SX32 R131, R23, R6.reuse, 0x1, P6 ;  /* 0x0000000617837211 */ /* 0x080fe400030f0eff */
[-C--:B------:R-:W-:Y:S02]  /*3c30*/  LEA R40, P6, R31, R105.reuse, 0x1 ;  /* 0x000000691f287211 */ /* 0x080fe400078c08ff */
[-C--:B------:R-:W-:Y:S02]  /*3c40*/  LEA.HI.X.SX32 R67, R38, R6.reuse, 0x1, P5 ;  /* 0x0000000626437211 */ /* 0x080fe400028f0eff */
[-C--:B------:R-:W-:Y:S01]  /*3c50*/  LEA.HI.X.SX32 R129, R33, R6.reuse, 0x1, P4 ;  /* 0x0000000621817211 */ /* 0x080fe200020f0eff */
[----:B------:R-:W-:Y:S01]  /*3c60*/  IMAD R20, R20, UR4, RZ ;  /* 0x0000000414147c24 */ /* 0x000fe2000f8e02ff */
[----:B------:R-:W-:Y:S02]  /*3c70*/  LEA R38, P4, R35, R105, 0x1 ;  /* 0x0000006923267211 */ /* 0x000fe400078808ff */
[----:B------:R-:W-:-:S02]  /*3c80*/  LEA.HI.X.SX32 R41, R31, R6, 0x1, P6 ;  /* 0x000000061f297211 */ /* 0x000fc400030f0eff */
[-C--:B------:R-:W-:Y:S02]  /*3c90*/  LEA R34, P6, R39, R105.reuse, 0x1 ;  /* 0x0000006927227211 */ /* 0x080fe400078c08ff */
[-C--:B------:R-:W-:Y:S02]  /*3ca0*/  LEA.HI.X.SX32 R119, R35, R6.reuse, 0x1, P4 ;  /* 0x0000000623777211 */ /* 0x080fe400020f0eff */
[-C--:B------:R-:W-:Y:S02]  /*3cb0*/  LEA.HI.X.SX32 R35, R39, R6.reuse, 0x1, P6 ;  /* 0x0000000627237211 */ /* 0x080fe400030f0eff */
[C---:B------:R-:W-:Y:S02]  /*3cc0*/  LEA R28, P6, R20.reuse, R105, 0x1 ;  /* 0x00000069141c7211 */ /* 0x040fe400078c08ff */
[----:B------:R-:W-:Y:S02]  /*3cd0*/  PRMT R66, RZ, 0x7610, R66 ;  /* 0x00007610ff427816 */ /* 0x000fe40000000042 */
[----:B------:R-:W-:-:S02]  /*3ce0*/  LEA.HI.X.SX32 R117, R20, R6, 0x1, P6 ;  /* 0x0000000614757211 */ /* 0x000fc400030f0eff */
[----:B------:R-:W-:Y:S02]  /*3cf0*/  PRMT R19, RZ, 0x7610, R19 ;  /* 0x00007610ff137816 */ /* 0x000fe40000000013 */
[----:B------:R-:W-:Y:S01]  /*3d00*/  PRMT R20, RZ, 0x7610, R20 ;  /* 0x00007610ff147816 */ /* 0x000fe20000000014 */
[----:B------:R0:W5:Y:S04]  /*3d10*/  @P3 LDG.E.U16 R66, desc[UR22][R8.64] ;  /* 0x0000001608423981 */ /* 0x000168000c1e1500 */
[----:B------:R0:W5:Y:S04]  /*3d20*/  @P1 LDG.E.U16 R19, desc[UR22][R10.64] ;  /* 0x000000160a131981 */ /* 0x000168000c1e1500 */
[----:B------:R0:W5:Y:S01]  /*3d30*/  @!P0 LDG.E.U16 R20, desc[UR22][R44.64] ;  /* 0x000000162c148981 */ /* 0x000162000c1e1500 */
[----:B------:R-:W-:-:S02]  /*3d40*/  IMAD R13, R13, UR4, RZ ;  /* 0x000000040d0d7c24 */ /* 0x000fc4000f8e02ff */
[----:B------:R-:W-:-:S03]  /*3d50*/  IMAD R16, R16, UR4, RZ ;  /* 0x0000000410107c24 */ /* 0x000fc6000f8e02ff */
[----:B------:R-:W-:Y:S01]  /*3d60*/  LEA R136, P5, R13, R105, 0x1 ;  /* 0x000000690d887211 */ /* 0x000fe200078a08ff */
[----:B------:R-:W-:-:S03]  /*3d70*/  IMAD R24, R24, UR4, RZ ;  /* 0x0000000418187c24 */ /* 0x000fc6000f8e02ff */
[----:B------:R-:W-:Y:S02]  /*3d80*/  LEA.HI.X.SX32 R145, R13, R6, 0x1, P5 ;  /* 0x000000060d917211 */ /* 0x000fe400028f0eff */
[----:B------:R-:W-:Y:S01]  /*3d90*/  LEA R130, P5, R16, R105, 0x1 ;  /* 0x0000006910827211 */ /* 0x000fe200078a08ff */
[----:B------:R-:W-:-:S03]  /*3da0*/  IMAD R27, R27, UR4, RZ ;  /* 0x000000041b1b7c24 */ /* 0x000fc6000f8e02ff */
[----:B------:R-:W-:Y:S02]  /*3db0*/  LEA.HI.X.SX32 R139, R16, R6, 0x1, P5 ;  /* 0x00000006108b7211 */ /* 0x000fe400028f0eff */
[----:B------:R-:W-:Y:S01]  /*3dc0*/  LEA R124, P5, R24, R105, 0x1 ;  /* 0x00000069187c7211 */ /* 0x000fe200078a08ff */
[----:B------:R-:W-:-:S03]  /*3dd0*/  IMAD R25, R25, UR4, RZ ;  /* 0x0000000419197c24 */ /* 0x000fc6000f8e02ff */
[-C--:B------:R-:W-:Y:S02]  /*3de0*/  LEA.HI.X.SX32 R133, R24, R6.reuse, 0x1, P5 ;  /* 0x0000000618857211 */ /* 0x080fe400028f0eff */
[CC--:B------:R-:W-:Y:S01]  /*3df0*/  LEA R42, P5, R27.reuse, R105.reuse, 0x1 ;  /* 0x000000691b2a7211 */ /* 0x0c0fe200078a08ff */
[----:B------:R-:W-:Y:S02]  /*3e00*/  VIADD R99, R4, 0x1f ;  /* 0x0000001f04637836 */ /* 0x000fe40000000000 */
[----:B------:R-:W-:Y:S01]  /*3e10*/  IMAD R14, R14, UR4, RZ ;  /* 0x000000040e0e7c24 */ /* 0x000fe2000f8e02ff */
[-C--:B------:R-:W-:Y:S01]  /*3e20*/  LEA.HI.X.SX32 R121, R27, R6.reuse, 0x1, P5 ;  /* 0x000000061b797211 */ /* 0x080fe200028f0eff */
[----:B------:R-:W-:Y:S01]  /*3e30*/  IMAD R18, R18, UR4, RZ ;  /* 0x0000000412127c24 */ /* 0x000fe2000f8e02ff */
[-C--:B------:R-:W-:Y:S01]  /*3e40*/  LEA R36, P5, R25, R105.reuse, 0x1 ;  /* 0x0000006919247211 */ /* 0x080fe200078a08ff */
[----:B------:R-:W-:Y:S01]  /*3e50*/  IMAD R21, R21, UR4, RZ ;  /* 0x0000000415157c24 */ /* 0x000fe2000f8e02ff */
[----:B------:R-:W-:Y:S01]  /*3e60*/  LEA R32, P4, R14, R105, 0x1 ;  /* 0x000000690e207211 */ /* 0x000fe200078808ff */
[----:B------:R-:W-:Y:S01]  /*3e70*/  IMAD R15, R15, UR4, RZ ;  /* 0x000000040f0f7c24 */ /* 0x000fe2000f8e02ff */
[----:B------:R-:W-:Y:S01]  /*3e80*/  LEA.HI.X.SX32 R37, R25, R6, 0x1, P5 ;  /* 0x0000000619257211 */ /* 0x000fe200028f0eff */
[----:B------:R-:W-:Y:S01]  /*3e90*/  IMAD R29, R29, UR4, RZ ;  /* 0x000000041d1d7c24 */ /* 0x000fe2000f8e02ff */
[----:B------:R-:W-:Y:S01]  /*3ea0*/  ISETP.GT.AND P6, PT, R99, 0x1f, PT ;  /* 0x0000001f6300780c */ /* 0x000fe20003fc4270 */
[----:B------:R-:W-:Y:S01]  /*3eb0*/  IMAD R43, R43, UR4, RZ ;  /* 0x000000042b2b7c24 */ /* 0x000fe2000f8e02ff */
[----:B------:R-:W-:-:S04]  /*3ec0*/  @!UP1 UIADD3 UR4, UPT, UPT, -UR7, 0x100000, URZ ;  /* 0x0010000007049890 */ /* 0x000fc8000fffe1ff */
[----:B------:R-:W-:Y:S02]  /*3ed0*/  @!UP1 USHF.L.U32 UR5, UR4, 0xb, URZ ;  /* 0x0000000b04059899 */ /* 0x000fe400080006ff */
[----:B------:R-:W-:Y:S01]  /*3ee0*/  @!UP1 USHF.L.U32 UR4, UR4, 0x1, URZ ;  /* 0x0000000104049899 */ /* 0x000fe200080006ff */
[-C--:B------:R-:W-:Y:S02]  /*3ef0*/  LEA R30, P5, R18, R105.reuse, 0x1 ;  /* 0x00000069121e7211 */ /* 0x080fe400078a08ff */
[-C--:B------:R-:W-:Y:S02]  /*3f00*/  LEA.HI.X.SX32 R33, R14, R6.reuse, 0x1, P4 ;  /* 0x000000060e217211 */ /* 0x080fe400020f0eff */
[-C--:B------:R-:W-:Y:S02]  /*3f10*/  LEA R26, P4, R21, R105.reuse, 0x1 ;  /* 0x00000069151a7211 */ /* 0x080fe400078808ff */
[----:B------:R-:W-:Y:S01]  /*3f20*/  LEA.HI.X.SX32 R31, R18, R6, 0x1, P5 ;  /* 0x00000006121f7211 */ /* 0x000fe200028f0eff */
[----:B------:R-:W-:Y:S01]  /*3f30*/  VOTEU.ALL UP1, P2 ;  /* 0x0000000000ff7886 */ /* 0x000fe20001020000 */
[----:B------:R-:W-:-:S02]  /*3f40*/  LEA R24, P5, R15, R105, 0x1 ;  /* 0x000000690f187211 */ /* 0x000fc400078a08ff */
[-C--:B------:R-:W-:Y:S02]  /*3f50*/  LEA.HI.X.SX32 R27, R21, R6.reuse, 0x1, P4 ;  /* 0x00000006151b7211 */ /* 0x080fe400020f0eff */
[-C--:B------:R-:W-:Y:S01]  /*3f60*/  LEA R22, P4, R29, R105.reuse, 0x1 ;  /* 0x000000691d167211 */ /* 0x080fe200078808ff */
[----:B------:R0:W1:Y:S01]  /*3f70*/  @!UP1 SYNCS.EXCH.64 URZ, [UR11+0x4008], UR4 ;  /* 0x004008040bff95b2 */ /* 0x0000620008000100 */
[-C--:B------:R-:W-:Y:S02]  /*3f80*/  LEA.HI.X.SX32 R25, R15, R6.reuse, 0x1, P5 ;  /* 0x000000060f197211 */ /* 0x080fe400028f0eff */
[----:B------:R-:W-:Y:S02]  /*3f90*/  LEA R105, P5, R43, R105, 0x1 ;  /* 0x000000692b697211 */ /* 0x000fe400078a08ff */
[----:B------:R-:W-:Y:S02]  /*3fa0*/  LEA.HI.X.SX32 R23, R29, R6, 0x1, P4 ;  /* 0x000000061d177211 */ /* 0x000fe400020f0eff */
[----:B------:R-:W-:-:S02]  /*3fb0*/  ISETP.LT.AND P4, PT, R100, R4, P6 ;  /* 0x000000046400720c */ /* 0x000fc40003781270 */
[----:B------:R-:W-:Y:S01]  /*3fc0*/  LEA.HI.X.SX32 R21, R43, R6, 0x1, P5 ;  /* 0x000000062b157211 */ /* 0x000fe200028f0eff */
[----:B0-----:R-:W-:Y:S10]  /*3fd0*/  @!P6 BRA `(.L_x_6) ;  /* 0x000000000044e947 */ /* 0x001ff40003800000 */
[----:B-----5:R-:W-:Y:S02]  /*3fe0*/  PRMT R4, R5, 0x5410, R52 ;  /* 0x0000541005047816 */ /* 0x020fe40000000034 */
[----:B------:R-:W-:Y:S02]  /*3ff0*/  PRMT R5, R48, 0x5410, R79 ;  /* 0x0000541030057816 */ /* 0x000fe4000000004f */
[----:B------:R-:W-:Y:S02]  /*4000*/  PRMT R6, R53, 0x5410, R58 ;  /* 0x0000541035067816 */ /* 0x000fe4000000003a */
[----:B------:R-:W-:Y:S02]  /*4010*/  PRMT R7, R76, 0x5410, R81 ;  /* 0x000054104c077816 */ /* 0x000fe40000000051 */
[----:B------:R-:W-:Y:S02]  /*4020*/  PRMT R8, R54, 0x5410, R49 ;  /* 0x0000541036087816 */ /* 0x000fe40000000031 */
[----:B------:R-:W-:-:S02]  /*4030*/  PRMT R9, R57, 0x5410, R62 ;  /* 0x0000541039097816 */ /* 0x000fc4000000003e */
[----:B------:R-:W-:Y:S02]  /*4040*/  PRMT R10, R78, 0x5410, R83 ;  /* 0x000054104e0a7816 */ /* 0x000fe40000000053 */
        /* <DEDUP_REMOVED lines=8> */
[----:B------:R-:W-:-:S04]  /*40d0*/  PRMT R19, R19, 0x5410, R20 ;  /* 0x0000541013137816 */ /* 0x000fc80000000014 */
[----:B------:R0:W-:Y:S03]  /*40e0*/  STTM.x16 tmem[UR12+0x80], R4 ;  /* 0x00008004000079ed */ /* 0x0001e6000824000c */
.L_x_6:
[----:B------:R-:W2:Y:S01]  /*40f0*/  FENCE.VIEW.ASYNC.T ;  /* 0x00000000000073c6 */ /* 0x000ea20000000200 */
[----:B0-----:R-:W-:Y:S01]  /*4100*/  PRMT R4, RZ, 0x7610, R4 ;  /* 0x00007610ff047816 */ /* 0x001fe20000000004 */
[----:B-----5:R-:W-:Y:S01]  /*4110*/  IMAD.MOV.U32 R83, RZ, RZ, R157 ;  /* 0x000000ffff537224 */ /* 0x020fe200078e009d */
[----:B-12---:R-:W-:Y:S01]  /*4120*/  BAR.SYNC.DEFER_BLOCKING 0x0 ;  /* 0x0000000000007b1d */ /* 0x006fe20000010000 */
[----:B------:R-:W-:Y:S01]  /*4130*/  PRMT R6, RZ, 0x7610, R6 ;  /* 0x00007610ff067816 */ /* 0x000fe20000000006 */
[----:B------:R-:W-:Y:S01]  /*4140*/  IMAD.MOV.U32 R78, RZ, RZ, R148 ;  /* 0x000000ffff4e7224 */ /* 0x000fe200078e0094 */
        /* <DEDUP_REMOVED lines=60> */
[----:B------:R-:W2:Y:S01]  /*4510*/  @P4 LDG.E.U16 R4, desc[UR22][R82.64] ;  /* 0x0000001652044981 */ /* 0x000ea2000c1e1500 */
[----:B------:R-:W-:Y:S01]  /*4520*/  IMAD.MOV.U32 R45, RZ, RZ, R129 ;  /* 0x000000ffff2d7224 */ /* 0x000fe200078e0081 */
[----:B------:R-:W0:Y:S01]  /*4530*/  LDCU UR4, c[0x0][0x3a0] ;  /* 0x00007400ff0477ac */ /* 0x000e220008000800 */
[----:B------:R-:W-:Y:S01]  /*4540*/  IMAD.MOV.U32 R29, RZ, RZ, R117 ;  /* 0x000000ffff1d7224 */ /* 0x000fe200078e0075 */
[----:B------:R-:W3:Y:S01]  /*4550*/  @P4 LDG.E.U16 R6, desc[UR22][R78.64] ;  /* 0x000000164e064981 */ /* 0x000ee2000c1e1500 */
[----:B------:R-:W-:-:S03]  /*4560*/  IMAD.MOV.U32 R20, RZ, RZ, R105 ;  /* 0x000000ffff147224 */ /* 0x000fc600078e0069 */
[----:B------:R-:W4:Y:S04]  /*4570*/  @P4 LDG.E.U16 R8, desc[UR22][R74.64] ;  /* 0x000000164a084981 */ /* 0x000f28000c1e1500 */
        /* <DEDUP_REMOVED lines=28> */
[----:B------:R-:W4:Y:S01]  /*4740*/  @P4 LDG.E.U16 R127, desc[UR22][R20.64] ;  /* 0x00000016147f4981 */ /* 0x000f22000c1e1500 */
[----:B------:R-:W-:-:S02]  /*4750*/  SHF.R.S32.HI R117, RZ, 0x6, R101 ;  /* 0x00000006ff757819 */ /* 0x000fc40000011465 */
[----:B------:R-:W-:Y:S02]  /*4760*/  SHF.R.S32.HI R120, RZ, 0x1f, R103 ;  /* 0x0000001fff787819 */ /* 0x000fe40000011467 */
[----:B------:R-:W-:Y:S01]  /*4770*/  SGXT R117, R117, 0x1 ;  /* 0x000000017575781a */ /* 0x000fe20000000200 */
[----:B------:R-:W-:Y:S01]  /*4780*/  IMAD.SHL.U32 R105, R84, 0x20, RZ ;  /* 0x0000002054697824 */ /* 0x000fe200078e00ff */
[----:B------:R-:W-:Y:S01]  /*4790*/  SHF.L.U64.HI R103, R103, 0x1, R120 ;  /* 0x0000000167677819 */ /* 0x000fe20000010278 */
[----:B------:R-:W-:Y:S01]  /*47a0*/  IMAD.SHL.U32 R101, R101, 0x2, RZ ;  /* 0x0000000265657824 */ /* 0x000fe200078e00ff */
[----:B------:R-:W-:Y:S01]  /*47b0*/  LOP3.LUT R120, R117, 0x90, RZ, 0xc0, !PT ;  /* 0x0000009075787812 */ /* 0x000fe200078ec0ff */
[----:B------:R-:W-:-:S03]  /*47c0*/  IMAD.WIDE R102, R105, 0x2, R102 ;  /* 0x0000000269667825 */ /* 0x000fc600078e0266 */
[----:B------:R-:W-:Y:S01]  /*47d0*/  LOP3.LUT R101, R120, 0x7e, R101, 0x78, !PT ;  /* 0x0000007e78657812 */ /* 0x000fe200078e7865 */
[----:B0-----:R-:W-:Y:S01]  /*47e0*/  UIADD3 UR5, UPT, UPT, UR4, 0x1f, URZ ;  /* 0x0000001f04057890 */ /* 0x001fe2000fffe0ff */
[----:B------:R-:W-:Y:S02]  /*47f0*/  IADD3 R152, P0, PT, R102, UR16, RZ ;  /* 0x0000001066987c10 */ /* 0x000fe4000ff1e0ff */
[----:B------:R-:W-:Y:S01]  /*4800*/  LOP3.LUT R102, R101, 0x20, RZ, 0x3c, !PT ;  /* 0x0000002065667812 */ /* 0x000fe200078e3cff */
[----:B------:R-:W-:Y:S01]  /*4810*/  USHF.R.S32.HI UR4, URZ, 0x1f, UR5 ;  /* 0x0000001fff047899 */ /* 0x000fe20008011405 */
[----:B------:R-:W-:-:S03]  /*4820*/  IADD3.X R153, PT, PT, R103, UR17, RZ, P0, !PT ;  /* 0x0000001167997c10 */ /* 0x000fc600087fe4ff */
[----:B------:R-:W-:Y:S01]  /*4830*/  ULEA.HI UR4, UR4, UR5, URZ, 0x5 ;  /* 0x0000000504047291 */ /* 0x000fe2000f8f28ff */
[----:B------:R-:W-:-:S03]  /*4840*/  ISETP.NE.U32.AND P0, PT, RZ, UR9, PT ;  /* 0x00000009ff007c0c */ /* 0x000fc6000bf05070 */
[----:B------:R-:W-:Y:S01]  /*4850*/  USHF.R.S32.HI UR4, URZ, 0x5, UR4 ;  /* 0x00000005ff047899 */ /* 0x000fe20008011404 */
[----:B------:R-:W-:-:S03]  /*4860*/  ISETP.LT.OR P1, PT, R99, 0x20, P0 ;  /* 0x000000206300780c */ /* 0x000fc60000721670 */
[----:B------:R-:W-:-:S04]  /*4870*/  UISETP.LT.AND UP1, UPT, UR4, 0x1, UPT ;  /* 0x000000010400788c */ /* 0x000fc8000bf21270 */
[----:B------:R-:W-:Y:S01]  /*4880*/  USEL UR4, UR4, 0x1, !UP1 ;  /* 0x0000000104047887 */ /* 0x000fe2000c800000 */
[----:B------:R-:W-:Y:S01]  /*4890*/  IMAD.SHL.U32 R121, R85, 0x20, RZ ;  /* 0x0000002055797824 */ /* 0x000fe200078e00ff */
[----:B------:R-:W-:Y:S02]  /*48a0*/  SHF.R.S32.HI R85, RZ, 0x1f, R84 ;  /* 0x0000001fff557819 */ /* 0x000fe40000011454 */
[----:B------:R-:W-:Y:S01]  /*48b0*/  UIADD3 UR9, UPT, UPT, UR4, -0x1, URZ ;  /* 0xffffffff04097890 */ /* 0x000fe2000fffe0ff */
[C---:B------:R-:W-:Y:S02]  /*48c0*/  IMAD R119, R84.reuse, 0xf, RZ ;  /* 0x0000000f54777824 */ /* 0x040fe400078e02ff */
[C---:B------:R-:W-:Y:S01]  /*48d0*/  IMAD R117, R84.reuse, 0x11, RZ ;  /* 0x0000001154757824 */ /* 0x040fe200078e02ff */
[----:B------:R-:W-:Y:S02]  /*48e0*/  UISETP.NE.U32.AND UP1, UPT, UR9, URZ, UPT ;  /* 0x000000ff0900728c */ /* 0x000fe4000bf25070 */
[----:B------:R-:W-:Y:S01]  /*48f0*/  UIADD3 UR13, UPT, UPT, UR10, 0x80, URZ ;  /* 0x000000800a0d7890 */ /* 0x000fe2000fffe0ff */
[C---:B------:R-:W-:Y:S01]  /*4900*/  IMAD R103, R84.reuse, 0x1e, RZ ;  /* 0x0000001e54677824 */ /* 0x040fe200078e02ff */
[----:B------:R-:W-:-:S02]  /*4910*/  SHF.L.U64.HI R85, R84, 0x1, R85 ;  /* 0x0000000154557819 */ /* 0x000fc40000010255 */
[----:B------:R-:W-:Y:S02]  /*4920*/  SHF.R.S32.HI R120, RZ, 0x1f, R89 ;  /* 0x0000001fff787819 */ /* 0x000fe40000011459 */
[----:B------:R-:W-:Y:S02]  /*4930*/  SHF.R.S32.HI R122, RZ, 0x1f, R95 ;  /* 0x0000001fff7a7819 */ /* 0x000fe4000001145f */
[----:B------:R-:W-:Y:S02]  /*4940*/  SHF.R.S32.HI R124, RZ, 0x1f, R91 ;  /* 0x0000001fff7c7819 */ /* 0x000fe4000001145b */
[----:B------:R-:W-:Y:S02]  /*4950*/  SHF.R.S32.HI R126, RZ, 0x1f, R97 ;  /* 0x0000001fff7e7819 */ /* 0x000fe40000011461 */
[----:B------:R-:W-:Y:S02]  /*4960*/  SHF.R.S32.HI R128, RZ, 0x1f, R87 ;  /* 0x0000001fff807819 */ /* 0x000fe40000011457 */
[----:B------:R-:W-:-:S02]  /*4970*/  SHF.R.S32.HI R129, RZ, 0x1f, R90 ;  /* 0x0000001fff817819 */ /* 0x000fc4000001145a */
[----:B------:R-:W-:Y:S02]  /*4980*/  SHF.R.S32.HI R131, RZ, 0x1f, R94 ;  /* 0x0000001fff837819 */ /* 0x000fe4000001145e */
[----:B------:R-:W-:Y:S02]  /*4990*/  SHF.R.S32.HI R133, RZ, 0x1f, R96 ;  /* 0x0000001fff857819 */ /* 0x000fe40000011460 */
[----:B------:R-:W-:Y:S02]  /*49a0*/  SHF.R.S32.HI R134, RZ, 0x1f, R119 ;  /* 0x0000001fff867819 */ /* 0x000fe40000011477 */
[----:B------:R-:W-:Y:S01]  /*49b0*/  SHF.R.S32.HI R136, RZ, 0x1f, R117 ;  /* 0x0000001fff887819 */ /* 0x000fe20000011475 */
[----:B--2---:R-:W-:Y:S04]  /*49c0*/  STS.U16 [R101+UR11], R4 ;  /* 0x0000000465007988 */ /* 0x004fe8000800040b */
[----:B---3--:R-:W-:Y:S04]  /*49d0*/  STS.U16 [R101+UR11+0x200], R6 ;  /* 0x0002000665007988 */ /* 0x008fe8000800040b */
[----:B----4-:R-:W-:Y:S04]  /*49e0*/  STS.U16 [R101+UR11+0x400], R8 ;  /* 0x0004000865007988 */ /* 0x010fe8000800040b */
[----:B------:R-:W-:Y:S04]  /*49f0*/  STS.U16 [R101+UR11+0x600], R10 ;  /* 0x0006000a65007988 */ /* 0x000fe8000800040b */
        /* <DEDUP_REMOVED lines=11> */
[----:B------:R0:W-:Y:S04]  /*4ab0*/  STS.U16 [R101+UR11+0x1e00], R118 ;  /* 0x001e007665007988 */ /* 0x0001e8000800040b */
        /* <DEDUP_REMOVED lines=13> */
[----:B------:R2:W-:Y:S04]  /*4b90*/  STS.U16 [R102+UR11+0x1b00], R123 ;  /* 0x001b007b66007988 */ /* 0x0005e8000800040b */
[----:B------:R-:W-:Y:S04]  /*4ba0*/  STS.U16 [R102+UR11+0x1d00], R125 ;  /* 0x001d007d66007988 */ /* 0x000fe8000800040b */
[----:B------:R3:W-:Y:S01]  /*4bb0*/  STS.U16 [R102+UR11+0x1f00], R127 ;  /* 0x001f007f66007988 */ /* 0x0007e2000800040b */
[----:B------:R4:W-:Y:S06]  /*4bc0*/  MEMBAR.ALL.CTA ;  /* 0x0000000000007992 */ /* 0x0009ec0000008000 */
[----:B----4-:R-:W4:Y:S01]  /*4bd0*/  FENCE.VIEW.ASYNC.S ;  /* 0x00000000000073c6 */ /* 0x010f220000000000 */
[----:B0-----:R-:W-:-:S02]  /*4be0*/  IMAD.SHL.U32 R118, R84, 0x10, RZ ;  /* 0x0000001054767824 */ /* 0x001fc400078e00ff */
[C---:B------:R-:W-:Y:S02]  /*4bf0*/  IMAD R116, R84.reuse, 0x12, RZ ;  /* 0x0000001254747824 */ /* 0x040fe400078e02ff */
[C---:B-1----:R-:W-:Y:S02]  /*4c00*/  IMAD R115, R84.reuse, 0x13, RZ ;  /* 0x0000001354737824 */ /* 0x042fe400078e02ff */
[C---:B------:R-:W-:Y:S02]  /*4c10*/  IMAD R114, R84.reuse, 0x14, RZ ;  /* 0x0000001454727824 */ /* 0x040fe400078e02ff */
[C---:B------:R-:W-:Y:S02]  /*4c20*/  IMAD R113, R84.reuse, 0x15, RZ ;  /* 0x0000001554717824 */ /* 0x040fe400078e02ff */
[C---:B------:R-:W-:Y:S02]  /*4c30*/  IMAD R112, R84.reuse, 0x16, RZ ;  /* 0x0000001654707824 */ /* 0x040fe400078e02ff */
[----:B------:R-:W-:-:S02]  /*4c40*/  IMAD R111, R84, 0x17, RZ ;  /* 0x00000017546f7824 */ /* 0x000fc400078e02ff */
[C---:B------:R-:W-:Y:S02]  /*4c50*/  IMAD R110, R84.reuse, 0x18, RZ ;  /* 0x00000018546e7824 */ /* 0x040fe400078e02ff */
[C---:B------:R-:W-:Y:S02]  /*4c60*/  IMAD R109, R84.reuse, 0x19, RZ ;  /* 0x00000019546d7824 */ /* 0x040fe400078e02ff */
[C---:B------:R-:W-:Y:S02]  /*4c70*/  IMAD R108, R84.reuse, 0x1a, RZ ;  /* 0x0000001a546c7824 */ /* 0x040fe400078e02ff */
[C---:B------:R-:W-:Y:S02]  /*4c80*/  IMAD R107, R84.reuse, 0x1b, RZ ;  /* 0x0000001b546b7824 */ /* 0x040fe400078e02ff */
[C---:B------:R-:W-:Y:S02]  /*4c90*/  IMAD R106, R84.reuse, 0x1c, RZ ;  /* 0x0000001c546a7824 */ /* 0x040fe400078e02ff */
[C---:B------:R-:W-:Y:S01]  /*4ca0*/  IMAD R104, R84.reuse, 0x1d, RZ ;  /* 0x0000001d54687824 */ /* 0x040fe200078e02ff */
[----:B--2---:R-:W-:Y:S01]  /*4cb0*/  SHF.R.S32.HI R123, RZ, 0x1f, R88 ;  /* 0x0000001fff7b7819 */ /* 0x004fe20000011458 */
[----:B------:R-:W-:Y:S01]  /*4cc0*/  IMAD R84, R84, 0x1f, RZ ;  /* 0x0000001f54547824 */ /* 0x000fe200078e02ff */
[----:B------:R-:W-:-:S02]  /*4cd0*/  SHF.R.S32.HI R4, RZ, 0x1f, R93 ;  /* 0x0000001fff047819 */ /* 0x000fc4000001145d */
[----:B---3--:R-:W-:Y:S02]  /*4ce0*/  SHF.R.S32.HI R127, RZ, 0x1f, R86 ;  /* 0x0000001fff7f7819 */ /* 0x008fe40000011456 */
        /* <DEDUP_REMOVED lines=15> */
[----:B----4-:R-:W-:Y:S06]  /*4de0*/  BAR.SYNC.DEFER_BLOCKING 0x0 ;  /* 0x0000000000007b1d */ /* 0x010fec0000010000 */
[----:B------:R-:W-:Y:S05]  /*4df0*/  @P1 BRA `(.L_x_7) ;  /* 0x00000000004c1947 */ /* 0x000fea0003800000 */
[----:B------:R-:W-:Y:S01]  /*4e00*/  USHF.R.U32.HI UR6, URZ, 0x4, UR11 ;  /* 0x00000004ff067899 */ /* 0x000fe2000801160b */
[----:B------:R-:W-:Y:S01]  /*4e10*/  UMOV UR14, 0xfffffffe ;  /* 0xfffffffe000e7882 */ /* 0x000fe20000000000 */
[----:B------:R-:W-:Y:S02]  /*4e20*/  UMOV UR15, 0x7fffbfdf ;  /* 0x7fffbfdf000f7882 */ /* 0x000fe40000000000 */
[----:B------:R-:W-:Y:S01]  /*4e30*/  USGXT.U32 UR6, UR6, 0xe ;  /* 0x0000000e0606789a */ /* 0x000fe20008000000 */
[----:B------:R-:W-:Y:S01]  /*4e40*/  UMOV UR7, URZ ;  /* 0x000000ff00077c82 */ /* 0x000fe20008000000 */
[----:B------:R-:W-:Y:S02]  /*4e50*/  UIADD3 UR16, UPT, UPT, UR10, 0x88, URZ ;  /* 0x000000880a107890 */ /* 0x000fe4000fffe0ff */
[----:B------:R-:W-:Y:S01]  /*4e60*/  UIADD3.64 UR14, UPT, UPT, UR6, -UR14, URZ ;  /* 0x8000000e060e7297 */ /* 0x000fe2000fffe0ff */
[----:B------:R-:W-:Y:S01]  /*4e70*/  UMOV UR18, 0x0 ;  /* 0x0000000000127882 */ /* 0x000fe20000000000 */
[----:B------:R-:W-:Y:S01]  /*4e80*/  UMOV UR19, 0x8200010 ;  /* 0x0820001000137882 */ /* 0x000fe20000000000 */
[----:B------:R-:W-:Y:S01]  /*4e90*/  UMOV UR4, UR8 ;  /* 0x0000000800047c82 */ /* 0x000fe20008000000 */
[----:B------:R-:W-:Y:S01]  /*4ea0*/  UMOV UR5, URZ ;  /* 0x000000ff00057c82 */ /* 0x000fe20008000000 */
[----:B------:R-:W-:Y:S01]  /*4eb0*/  UMOV UR7, 0x80004020 ;  /* 0x8000402000077882 */ /* 0x000fe20000000000 */
[----:B------:R-:W-:Y:S01]  /*4ec0*/  UMOV UR20, 0x0 ;  /* 0x0000000000147882 */ /* 0x000fe20000000000 */
[----:B------:R-:W-:Y:S01]  /*4ed0*/  UMOV UR21, 0x8200010 ;  /* 0x0820001000157882 */ /* 0x000fe20000000000 */
[----:B------:R-:W-:Y:S01]  /*4ee0*/  UMOV UR4, UR4 ;  /* 0x0000000400047c82 */ /* 0x000fe20008000000 */
[----:B------:R0:W-:Y:S01]  /*4ef0*/  UTCHMMA tmem[UR13], gdesc[UR6], tmem[UR10], tmem[UR18], idesc[UR19], !UPT ;  /* 0x00ff12060d0079ea */ /* 0x0001e2000f80000a */
[----:B------:R0:W-:Y:S01]  /*4f00*/  UTCHMMA tmem[UR16], gdesc[UR14], tmem[UR10], tmem[UR20], idesc[UR21], UPT ;  /* 0x00ff140e100079ea */ /* 0x0001e2000b80000a */
[----:B------:R0:W-:Y:S01]  /*4f10*/  UTCBAR [UR4], URZ ;  /* 0x000000ff040073e9 */ /* 0x0001e200080000ff */
[----:B------:R-:W-:Y:S01]  /*4f20*/  NOP ;  /* 0x0000000000007918 */ /* 0x000fe20000000000 */
.L_x_7:
[----:B------:R-:W-:Y:S01]  /*4f30*/  SHF.R.S32.HI R6, RZ, 0x1f, R103 ;  /* 0x0000001fff067819 */ /* 0x000fe20000011467 */
[----:B0-----:R-:W-:Y:S01]  /*4f40*/  UMOV UR4, URZ ;  /* 0x000000ff00047c82 */ /* 0x001fe20008000000 */
[----:B------:R-:W-:Y:S01]  /*4f50*/  SHF.R.S32.HI R11, RZ, 0x1f, R84 ;  /* 0x0000001fff0b7819 */ /* 0x000fe20000011454 */
[----:B------:R-:W-:Y:S06]  /*4f60*/  BRA.U !UP1, `(.L_x_8) ;  /* 0x0000001909007547 */ /* 0x000fec000b800000 */
[----:B------:R-:W-:Y:S01]  /*4f70*/  UIADD3 UR5, UPT, UPT, UR11, 0x2000, URZ ;  /* 0x000020000b057890 */ /* 0x000fe2000fffe0ff */
[----:B------:R-:W-:Y:S01]  /*4f80*/  SHF.L.U64.HI R120, R89, 0x1, R120 ;  /* 0x0000000159787819 */ /* 0x000fe20000010278 */
[----:B------:R-:W-:Y:S01]  /*4f90*/  UMOV UR14, 0xfffffffe ;  /* 0xfffffffe000e7882 */ /* 0x000fe20000000000 */
[----:B------:R-:W-:Y:S01]  /*4fa0*/  SHF.L.U64.HI R122, R95, 0x1, R122 ;  /* 0x000000015f7a7819 */ /* 0x000fe2000001027a */
[----:B------:R-:W-:Y:S01]  /*4fb0*/  USHF.R.U32.HI UR5, URZ, 0x4, UR5 ;  /* 0x00000004ff057899 */ /* 0x000fe20008011605 */
[----:B------:R-:W-:Y:S01]  /*4fc0*/  SHF.L.U64.HI R123, R88, 0x1, R123 ;  /* 0x00000001587b7819 */ /* 0x000fe2000001027b */
[----:B------:R-:W-:Y:S01]  /*4fd0*/  UMOV UR15, 0x7fffbfdf ;  /* 0x7fffbfdf000f7882 */ /* 0x000fe20000000000 */
[----:B------:R-:W-:Y:S01]  /*4fe0*/  SHF.L.U64.HI R124, R91, 0x1, R124 ;  /* 0x000000015b7c7819 */ /* 0x000fe2000001027c */
[----:B------:R-:W-:Y:S01]  /*4ff0*/  USGXT.U32 UR6, UR5, 0xe ;  /* 0x0000000e0506789a */ /* 0x000fe20008000000 */
[----:B------:R-:W-:Y:S01]  /*5000*/  SHF.L.U64.HI R125, R93, 0x1, R4 ;  /* 0x000000015d7d7819 */ /* 0x000fe20000010204 */
[----:B------:R-:W-:Y:S01]  /*5010*/  UMOV UR7, URZ ;  /* 0x000000ff00077c82 */ /* 0x000fe20008000000 */
[----:B------:R-:W-:Y:S01]  /*5020*/  SHF.L.U64.HI R126, R97, 0x1, R126 ;  /* 0x00000001617e7819 */ /* 0x000fe2000001027e */
[----:B------:R-:W-:Y:S01]  /*5030*/  UIADD3.64 UR14, UPT, UPT, UR6, -UR14, URZ ;  /* 0x8000000e060e7297 */ /* 0x000fe2000fffe0ff */
[----:B------:R-:W-:Y:S01]  /*5040*/  SHF.L.U64.HI R127, R86, 0x1, R127 ;  /* 0x00000001567f7819 */ /* 0x000fe2000001027f */
[----:B------:R-:W-:Y:S01]  /*5050*/  UMOV UR20, UR9 ;  /* 0x0000000900147c82 */ /* 0x000fe20008000000 */
[----:B------:R-:W-:Y:S01]  /*5060*/  SHF.L.U64.HI R128, R87, 0x1, R128 ;  /* 0x0000000157807819 */ /* 0x000fe20000010280 */
[----:B------:R-:W-:Y:S01]  /*5070*/  UMOV UR21, 0x1 ;  /* 0x0000000100157882 */ /* 0x000fe20000000000 */
[----:B------:R-:W-:Y:S01]  /*5080*/  SHF.L.U64.HI R129, R90, 0x1, R129 ;  /* 0x000000015a817819 */ /* 0x000fe20000010281 */
[----:B------:R-:W-:Y:S01]  /*5090*/  UMOV UR5, URZ ;  /* 0x000000ff00057c82 */ /* 0x000fe20008000000 */
[----:B------:R-:W-:-:S02]  /*50a0*/  SHF.L.U64.HI R130, R92, 0x1, R5 ;  /* 0x000000015c827819 */ /* 0x000fc40000010205 */
[----:B------:R-:W-:Y:S02]  /*50b0*/  SHF.L.U64.HI R131, R94, 0x1, R131 ;  /* 0x000000015e837819 */ /* 0x000fe40000010283 */
[----:B------:R-:W-:Y:S02]  /*50c0*/  SHF.L.U64.HI R132, R98, 0x1, R7 ;  /* 0x0000000162847819 */ /* 0x000fe40000010207 */
[----:B------:R-:W-:Y:S02]  /*50d0*/  SHF.L.U64.HI R133, R96, 0x1, R133 ;  /* 0x0000000160857819 */ /* 0x000fe40000010285 */
[----:B------:R-:W-:Y:S02]  /*50e0*/  SHF.L.U64.HI R134, R119, 0x1, R134 ;  /* 0x0000000177867819 */ /* 0x000fe40000010286 */
[----:B------:R-:W-:Y:S02]  /*50f0*/  SHF.L.U64.HI R135, R118, 0x1, R135 ;  /* 0x0000000176877819 */ /* 0x000fe40000010287 */
        /* <DEDUP_REMOVED lines=14> */
[----:B------:R-:W-:-:S07]  /*51e0*/  SHF.L.U64.HI R150, R84, 0x1, R11 ;  /* 0x0000000154967819 */ /* 0x000fce000001020b */
.L_x_11:
[-C--:B0-----:R-:W-:Y:S02]  /*51f0*/  LEA R4, P1, R89, R152.reuse, 0x1 ;  /* 0x0000009859047211 */ /* 0x081fe400078208ff */
[----:B------:R-:W-:Y:S02]  /*5200*/  ISETP.GT.AND P5, PT, R3, 0x2, PT ;  /* 0x000000020300780c */ /* 0x000fe40003fa4270 */
[----:B------:R-:W-:Y:S01]  /*5210*/  PRMT R16, RZ, 0x7610, R16 ;  /* 0x00007610ff107816 */ /* 0x000fe20000000010 */
[----:B------:R-:W-:Y:S01]  /*5220*/  IMAD.X R5, R153, 0x1, R120, P1 ;  /* 0x0000000199057824 */ /* 0x000fe200008e0678 */
[----:B------:R-:W-:Y:S02]  /*5230*/  LEA R6, P1, R95, R152, 0x1 ;  /* 0x000000985f067211 */ /* 0x000fe400078208ff */
[C---:B------:R-:W-:Y:S02]  /*5240*/  ISETP.GT.AND P4, PT, R3.reuse, 0x3, PT ;  /* 0x000000030300780c */ /* 0x040fe40003f84270 */
[----:B------:R-:W-:Y:S01]  /*5250*/  ISETP.GT.AND P3, PT, R3, 0x4, PT ;  /* 0x000000040300780c */ /* 0x000fe20003f64270 */
[----:B------:R-:W-:Y:S01]  /*5260*/  IMAD.X R7, R153, 0x1, R122, P1 ;  /* 0x0000000199077824 */ /* 0x000fe200008e067a */
[----:B------:R-:W-:-:S02]  /*5270*/  ISETP.GT.AND P1, PT, R3, 0x5, PT ;  /* 0x000000050300780c */ /* 0x000fc40003f24270 */
[-C--:B------:R-:W-:Y:S01]  /*5280*/  LEA R10, P6, R91, R152.reuse, 0x1 ;  /* 0x000000985b0a7211 */ /* 0x080fe200078c08ff */
[----:B------:R0:W2:Y:S01]  /*5290*/  @P5 LDG.E.U16 R16, desc[UR22][R4.64] ;  /* 0x0000001604105981 */ /* 0x0000a2000c1e1500 */
[-C--:B------:R-:W-:Y:S02]  /*52a0*/  LEA R8, P5, R88, R152.reuse, 0x1 ;  /* 0x0000009858087211 */ /* 0x080fe400078a08ff */
[----:B------:R-:W-:Y:S01]  /*52b0*/  PRMT R17, RZ, 0x7610, R17 ;  /* 0x00007610ff117816 */ /* 0x000fe20000000011 */
[C---:B------:R-:W-:Y:S01]  /*52c0*/  IMAD.X R11, R153.reuse, 0x1, R124, P6 ;  /* 0x00000001990b7824 */ /* 0x040fe200030e067c */
[----:B------:R-:W-:Y:S01]  /*52d0*/  PRMT R18, RZ, 0x7610, R18 ;  /* 0x00007610ff127816 */ /* 0x000fe20000000012 */
[----:B------:R-:W-:Y:S01]  /*52e0*/  IMAD.X R9, R153, 0x1, R123, P5 ;  /* 0x0000000199097824 */ /* 0x000fe200028e067b */
[----:B------:R-:W-:Y:S02]  /*52f0*/  PRMT R19, RZ, 0x7610, R19 ;  /* 0x00007610ff137816 */ /* 0x000fe40000000013 */
[----:B------:R1:W2:Y:S01]  /*5300*/  @P4 LDG.E.U16 R17, desc[UR22][R6.64] ;  /* 0x0000001606114981 */ /* 0x0002a2000c1e1500 */
[----:B0-----:R-:W-:-:S02]  /*5310*/  LEA R4, P5, R93, R152, 0x1 ;  /* 0x000000985d047211 */ /* 0x001fc400078a08ff */
[C---:B------:R-:W-:Y:S01]  /*5320*/  ISETP.GT.AND P4, PT, R3.reuse, 0x6, PT ;  /* 0x000000060300780c */ /* 0x040fe20003f84270 */
[----:B------:R0:W3:Y:S01]  /*5330*/  @P3 LDG.E.U16 R18, desc[UR22][R8.64] ;  /* 0x0000001608123981 */ /* 0x0000e2000c1e1500 */
[----:B------:R-:W-:Y:S01]  /*5340*/  ISETP.GT.AND P3, PT, R3, 0x7, PT ;  /* 0x000000070300780c */ /* 0x000fe20003f64270 */
[----:B------:R-:W-:Y:S01]  /*5350*/  IMAD.X R5, R153, 0x1, R125, P5 ;  /* 0x0000000199057824 */ /* 0x000fe200028e067d */
[----:B------:R-:W-:Y:S01]  /*5360*/  PRMT R155, RZ, 0x7610, R155 ;  /* 0x00007610ff9b7816 */ /* 0x000fe2000000009b */
[----:B------:R4:W3:Y:S01]  /*5370*/  @P1 LDG.E.U16 R19, desc[UR22][R10.64] ;  /* 0x000000160a131981 */ /* 0x0008e2000c1e1500 */
[----:B------:R-:W-:Y:S02]  /*5380*/  ISETP.GT.AND P1, PT, R3, 0x8, PT ;  /* 0x000000080300780c */ /* 0x000fe40003f24270 */
[-C--:B-1----:R-:W-:Y:S02]  /*5390*/  LEA R6, P6, R97, R152.reuse, 0x1 ;  /* 0x0000009861067211 */ /* 0x082fe400078c08ff */
[----:B0-----:R-:W-:-:S02]  /*53a0*/  LEA R8, P5, R86, R152, 0x1 ;  /* 0x0000009856087211 */ /* 0x001fc400078a08ff */
[----:B------:R-:W-:Y:S01]  /*53b0*/  PRMT R157, RZ, 0x7610, R157 ;  /* 0x00007610ff9d7816 */ /* 0x000fe2000000009d */
[C---:B------:R-:W-:Y:S01]  /*53c0*/  IMAD.X R7, R153.reuse, 0x1, R126, P6 ;  /* 0x0000000199077824 */ /* 0x040fe200030e067e */
[----:B------:R-:W-:Y:S01]  /*53d0*/  PRMT R156, RZ, 0x7610, R156 ;  /* 0x00007610ff9c7816 */ /* 0x000fe2000000009c */
[----:B------:R-:W-:Y:S01]  /*53e0*/  IMAD.X R9, R153, 0x1, R127, P5 ;  /* 0x0000000199097824 */ /* 0x000fe200028e067f */
[----:B----4-:R-:W-:Y:S01]  /*53f0*/  LEA R10, P6, R87, R152, 0x1 ;  /* 0x00000098570a7211 */ /* 0x010fe200078c08ff */
[----:B------:R0:W5:Y:S01]  /*5400*/  @P4 LDG.E.U16 R155, desc[UR22][R4.64] ;  /* 0x00000016049b4981 */ /* 0x000162000c1e1500 */
[----:B------:R-:W-:-:S03]  /*5410*/  ISETP.GT.AND P4, PT, R3, 0x9, PT ;  /* 0x000000090300780c */ /* 0x000fc60003f84270 */
[----:B------:R-:W5:Y:S01]  /*5420*/  @P1 LDG.E.U16 R157, desc[UR22][R8.64] ;  /* 0x00000016089d1981 */ /* 0x000f62000c1e1500 */
[----:B------:R-:W-:Y:S01]  /*5430*/  ISETP.GT.AND P1, PT, R3, 0xb, PT ;  /* 0x0000000b0300780c */ /* 0x000fe20003f24270 */
[----:B------:R-:W-:Y:S02]  /*5440*/  IMAD.X R11, R153, 0x1, R128, P6 ;  /* 0x00000001990b7824 */ /* 0x000fe400030e0680 */
[----:B------:R1:W5:Y:S01]  /*5450*/  @P3 LDG.E.U16 R156, desc[UR22][R6.64] ;  /* 0x00000016069c3981 */ /* 0x000362000c1e1500 */
[----:B------:R-:W-:Y:S02]  /*5460*/  ISETP.GT.AND P3, PT, R3, 0xa, PT ;  /* 0x0000000a0300780c */ /* 0x000fe40003f64270 */
[-C--:B0-----:R-:W-:Y:S02]  /*5470*/  LEA R4, P5, R90, R152.reuse, 0x1 ;  /* 0x000000985a047211 */ /* 0x081fe400078a08ff */
[----:B------:R-:W-:Y:S02]  /*5480*/  PRMT R160, RZ, 0x7610, R160 ;  /* 0x00007610ffa07816 */ /* 0x000fe400000000a0 */
[----:B-1----:R-:W-:Y:S01]  /*5490*/  LEA R6, P6, R92, R152, 0x1 ;  /* 0x000000985c067211 */ /* 0x002fe200078c08ff */
[----:B------:R-:W-:Y:S01]  /*54a0*/  IMAD.X R5, R153, 0x1, R129, P5 ;  /* 0x0000000199057824 */ /* 0x000fe200028e0681 */
[----:B------:R-:W-:-:S03]  /*54b0*/  PRMT R158, RZ, 0x7610, R158 ;  /* 0x00007610ff9e7816 */ /* 0x000fc6000000009e */
[----:B------:R-:W-:Y:S01]  /*54c0*/  IMAD.X R7, R153, 0x1, R130, P6 ;  /* 0x0000000199077824 */ /* 0x000fe200030e0682 */
[----:B------:R-:W-:Y:S02]  /*54d0*/  PRMT R159, RZ, 0x7610, R159 ;  /* 0x00007610ff9f7816 */ /* 0x000fe4000000009f */
[----:B------:R-:W-:Y:S01]  /*54e0*/  LEA R8, P5, R94, R152, 0x1 ;  /* 0x000000985e087211 */ /* 0x000fe200078a08ff */
[----:B------:R0:W5:Y:S04]  /*54f0*/  @P4 LDG.E.U16 R158, desc[UR22][R10.64] ;  /* 0x000000160a9e4981 */ /* 0x000168000c1e1500 */
[----:B------:R-:W5:Y:S01]  /*5500*/  @P1 LDG.E.U16 R160, desc[UR22][R6.64] ;  /* 0x0000001606a01981 */ /* 0x000f62000c1e1500 */
[----:B------:R-:W-:Y:S01]  /*5510*/  ISETP.GT.AND P1, PT, R3, 0xe, PT ;  /* 0x0000000e0300780c */ /* 0x000fe20003f24270 */
[----:B------:R-:W-:Y:S01]  /*5520*/  IMAD.X R9, R153, 0x1, R131, P5 ;  /* 0x0000000199097824 */ /* 0x000fe200028e0683 */
[C---:B------:R-:W-:Y:S01]  /*5530*/  ISETP.GT.AND P4, PT, R3.reuse, 0xc, PT ;  /* 0x0000000c0300780c */ /* 0x040fe20003f84270 */
[----:B------:R1:W5:Y:S01]  /*5540*/  @P3 LDG.E.U16 R159, desc[UR22][R4.64] ;  /* 0x00000016049f3981 */ /* 0x000362000c1e1500 */
[----:B------:R-:W-:-:S02]  /*5550*/  ISETP.GT.AND P3, PT, R3, 0xd, PT ;  /* 0x0000000d0300780c */ /* 0x000fc40003f64270 */
        /* <DEDUP_REMOVED lines=23> */
[----:B------:R-:W5:Y:S04]  /*56d0*/  @P4 LDG.E.U16 R164, desc[UR22][R6.64] ;  /* 0x0000001606a44981 */ /* 0x000f68000c1e1500 */
[----:B------:R-:W5:Y:S01]  /*56e0*/  @P1 LDG.E.U16 R166, desc[UR22][R10.64] ;  /* 0x000000160aa61981 */ /* 0x000f62000c1e1500 */
[----:B------:R-:W-:Y:S01]  /*56f0*/  ISETP.GT.AND P1, PT, R3, 0x14, PT ;  /* 0x000000140300780c */ /* 0x000fe20003f24270 */
[----:B------:R-:W-:Y:S01]  /*5700*/  IMAD.X R13, R153, 0x1, R137, P5 ;  /* 0x00000001990d7824 */ /* 0x000fe200028e0689 */
[----:B------:R-:W-:Y:S01]  /*5710*/  ISETP.GT.AND P4, PT, R3, 0x12, PT ;  /* 0x000000120300780c */ /* 0x000fe20003f84270 */
[----:B------:R0:W5:Y:S01]  /*5720*/  @P3 LDG.E.U16 R165, desc[UR22][R8.64] ;  /* 0x0000001608a53981 */ /* 0x000162000c1e1500 */
[----:B------:R-:W-:-:S02]  /*5730*/  PRMT R169, RZ, 0x7610, R169 ;  /* 0x00007610ffa97816 */ /* 0x000fc400000000a9 */
[----:B------:R-:W-:Y:S02]  /*5740*/  ISETP.GT.AND P3, PT, R3, 0x13, PT ;  /* 0x000000130300780c */ /* 0x000fe40003f64270 */
[----:B0-----:R-:W-:Y:S02]  /*5750*/  LEA R8, P5, R114, R152, 0x1 ;  /* 0x0000009872087211 */ /* 0x001fe400078a08ff */
[----:B------:R-:W-:-:S03]  /*5760*/  PRMT R167, RZ, 0x7610, R167 ;  /* 0x00007610ffa77816 */ /* 0x000fc600000000a7 */
[----:B------:R-:W-:Y:S01]  /*5770*/  IMAD.X R9, R153, 0x1, R139, P5 ;  /* 0x0000000199097824 */ /* 0x000fe200028e068b */
[-C--:B------:R-:W-:Y:S02]  /*5780*/  LEA R4, P5, R113, R152.reuse, 0x1 ;  /* 0x0000009871047211 */ /* 0x080fe400078a08ff */
[----:B------:R-:W-:Y:S01]  /*5790*/  LEA R6, P6, R115, R152, 0x1 ;  /* 0x0000009873067211 */ /* 0x000fe200078c08ff */
[----:B------:R0:W5:Y:S01]  /*57a0*/  @P4 LDG.E.U16 R167, desc[UR22][R12.64] ;  /* 0x000000160ca74981 */ /* 0x000162000c1e1500 */
[----:B------:R-:W-:-:S03]  /*57b0*/  PRMT R168, RZ, 0x7610, R168 ;  /* 0x00007610ffa87816 */ /* 0x000fc600000000a8 */
[----:B------:R1:W5:Y:S01]  /*57c0*/  @P1 LDG.E.U16 R169, desc[UR22][R8.64] ;  /* 0x0000001608a91981 */ /* 0x000362000c1e1500 */
[----:B------:R-:W-:Y:S01]  /*57d0*/  ISETP.GT.AND P1, PT, R3, 0x17, PT ;  /* 0x000000170300780c */ /* 0x000fe20003f24270 */
[C---:B------:R-:W-:Y:S02]  /*57e0*/  IMAD.X R5, R153.reuse, 0x1, R140, P5 ;  /* 0x0000000199057824 */ /* 0x040fe400028e068c */
[----:B------:R-:W-:Y:S01]  /*57f0*/  IMAD.X R7, R153, 0x1, R138, P6 ;  /* 0x0000000199077824 */ /* 0x000fe200030e068a */
[----:B0-----:R-:W-:Y:S02]  /*5800*/  LEA R12, P5, R111, R152, 0x1 ;  /* 0x000000986f0c7211 */ /* 0x001fe400078a08ff */
[----:B------:R-:W-:Y:S02]  /*5810*/  PRMT R172, RZ, 0x7610, R172 ;  /* 0x00007610ffac7816 */ /* 0x000fe400000000ac */
[----:B------:R0:W5:Y:S01]  /*5820*/  @P3 LDG.E.U16 R168, desc[UR22][R6.64] ;  /* 0x0000001606a83981 */ /* 0x000162000c1e1500 */
[----:B------:R-:W-:Y:S01]  /*5830*/  ISETP.GT.AND P4, PT, R3, 0x15, PT ;  /* 0x000000150300780c */ /* 0x000fe20003f84270 */
[----:B------:R-:W-:Y:S01]  /*5840*/  IMAD.X R13, R153, 0x1, R142, P5 ;  /* 0x00000001990d7824 */ /* 0x000fe200028e068e */
[----:B------:R-:W-:-:S02]  /*5850*/  ISETP.GT.AND P3, PT, R3, 0x16, PT ;  /* 0x000000160300780c */ /* 0x000fc40003f64270 */
[-C--:B------:R-:W-:Y:S02]  /*5860*/  LEA R10, P6, R112, R152.reuse, 0x1 ;  /* 0x00000098700a7211 */ /* 0x080fe400078c08ff */
[----:B------:R-:W5:Y:S01]  /*5870*/  @P1 LDG.E.U16 R172, desc[UR22][R12.64] ;  /* 0x000000160cac1981 */ /* 0x000f62000c1e1500 */
[----:B------:R-:W-:Y:S02]  /*5880*/  ISETP.GT.AND P1, PT, R3, 0x19, PT ;  /* 0x000000190300780c */ /* 0x000fe40003f24270 */
[----:B------:R-:W-:Y:S01]  /*5890*/  PRMT R170, RZ, 0x7610, R170 ;  /* 0x00007610ffaa7816 */ /* 0x000fe200000000aa */
[----:B------:R-:W-:Y:S01]  /*58a0*/  IMAD.X R11, R153, 0x1, R141, P6 ;  /* 0x00000001990b7824 */ /* 0x000fe200030e068d */
[----:B------:R-:W-:Y:S02]  /*58b0*/  PRMT R171, RZ, 0x7610, R171 ;  /* 0x00007610ffab7816 */ /* 0x000fe400000000ab */
[-C--:B-1----:R-:W-:Y:S02]  /*58c0*/  LEA R8, P5, R109, R152.reuse, 0x1 ;  /* 0x000000986d087211 */ /* 0x082fe400078a08ff */
[----:B0-----:R-:W-:Y:S01]  /*58d0*/  LEA R6, P6, R110, R152, 0x1 ;  /* 0x000000986e067211 */ /* 0x001fe200078c08ff */
[----:B------:R0:W5:Y:S01]  /*58e0*/  @P4 LDG.E.U16 R170, desc[UR22][R4.64] ;  /* 0x0000001604aa4981 */ /* 0x000162000c1e1500 */
[----:B------:R-:W-:Y:S01]  /*58f0*/  PRMT R174, RZ, 0x7610, R174 ;  /* 0x00007610ffae7816 */ /* 0x000fe200000000ae */
[----:B------:R-:W-:Y:S01]  /*5900*/  IMAD.X R9, R153, 0x1, R144, P5 ;  /* 0x0000000199097824 */ /* 0x000fe200028e0690 */
[C---:B------:R-:W-:Y:S01]  /*5910*/  ISETP.GT.AND P4, PT, R3.reuse, 0x1a, PT ;  /* 0x0000001a0300780c */ /* 0x040fe20003f84270 */
[----:B------:R1:W5:Y:S01]  /*5920*/  @P3 LDG.E.U16 R171, desc[UR22][R10.64] ;  /* 0x000000160aab3981 */ /* 0x000362000c1e1500 */
[----:B------:R-:W-:Y:S01]  /*5930*/  ISETP.GT.AND P3, PT, R3, 0x18, PT ;  /* 0x000000180300780c */ /* 0x000fe20003f64270 */
[----:B------:R-:W-:-:S02]  /*5940*/  IMAD.X R7, R153, 0x1, R143, P6 ;  /* 0x0000000199077824 */ /* 0x000fc400030e068f */
[----:B------:R-:W5:Y:S01]  /*5950*/  @P1 LDG.E.U16 R174, desc[UR22][R8.64] ;  /* 0x0000001608ae1981 */ /* 0x000f62000c1e1500 */
[-C--:B0-----:R-:W-:Y:S02]  /*5960*/  LEA R4, P6, R108, R152.reuse, 0x1 ;  /* 0x000000986c047211 */ /* 0x081fe400078c08ff */
[----:B------:R-:W-:Y:S02]  /*5970*/  PRMT R173, RZ, 0x7610, R173 ;  /* 0x00007610ffad7816 */ /* 0x000fe400000000ad */
[-C--:B-1----:R-:W-:Y:S01]  /*5980*/  LEA R10, P1, R107, R152.reuse, 0x1 ;  /* 0x000000986b0a7211 */ /* 0x082fe200078208ff */
[----:B------:R-:W-:Y:S01]  /*5990*/  IMAD.X R5, R153, 0x1, R145, P6 ;  /* 0x0000000199057824 */ /* 0x000fe200030e0691 */
[----:B------:R-:W-:Y:S02]  /*59a0*/  PRMT R175, RZ, 0x7610, R175 ;  /* 0x00007610ffaf7816 */ /* 0x000fe400000000af */
[----:B------:R-:W-:Y:S01]  /*59b0*/  ISETP.GT.AND P5, PT, R3, 0x1b, PT ;  /* 0x0000001b0300780c */ /* 0x000fe20003fa4270 */
[----:B------:R-:W-:Y:S01]  /*59c0*/  IMAD.X R11, R153, 0x1, R146, P1 ;  /* 0x00000001990b7824 */ /* 0x000fe200008e0692 */
[----:B------:R-:W-:Y:S01]  /*59d0*/  LEA R12, P6, R106, R152, 0x1 ;  /* 0x000000986a0c7211 */ /* 0x000fe200078c08ff */
[----:B------:R-:W5:Y:S01]  /*59e0*/  @P3 LDG.E.U16 R173, desc[UR22][R6.64] ;  /* 0x0000001606ad3981 */ /* 0x000f62000c1e1500 */
[----:B------:R-:W-:-:S02]  /*59f0*/  ISETP.GT.AND P1, PT, R3, RZ, PT ;  /* 0x000000ff0300720c */ /* 0x000fc40003f24270 */
[C---:B------:R-:W-:Y:S01]  /*5a00*/  ISETP.GT.AND P3, PT, R3.reuse, 0x1d, PT ;  /* 0x0000001d0300780c */ /* 0x040fe20003f64270 */
[----:B------:R0:W5:Y:S01]  /*5a10*/  @P4 LDG.E.U16 R175, desc[UR22][R4.64] ;  /* 0x0000001604af4981 */ /* 0x000162000c1e1500 */
[----:B------:R-:W-:Y:S01]  /*5a20*/  ISETP.GT.AND P4, PT, R3, 0x1c, PT ;  /* 0x0000001c0300780c */ /* 0x000fe20003f84270 */
[C---:B------:R-:W-:Y:S01]  /*5a30*/  IMAD.X R13, R153.reuse, 0x1, R147, P6 ;  /* 0x00000001990d7824 */ /* 0x040fe200030e0693 */
[----:B------:R-:W-:Y:S02]  /*5a40*/  LEA R14, P6, R104, R152, 0x1 ;  /* 0x00000098680e7211 */ /* 0x000fe400078c08ff */
[----:B------:R-:W-:Y:S02]  /*5a50*/  PRMT R176, RZ, 0x7610, R176 ;  /* 0x00007610ffb07816 */ /* 0x000fe400000000b0 */
[----:B------:R-:W-:Y:S01]  /*5a60*/  PRMT R177, RZ, 0x7610, R177 ;  /* 0x00007610ffb17816 */ /* 0x000fe200000000b1 */
[----:B------:R-:W-:Y:S01]  /*5a70*/  IMAD.X R15, R153, 0x1, R148, P6 ;  /* 0x00000001990f7824 */ /* 0x000fe200030e0694 */
[----:B------:R-:W-:-:S02]  /*5a80*/  PRMT R178, RZ, 0x7610, R178 ;  /* 0x00007610ffb27816 */ /* 0x000fc400000000b2 */
[----:B0-----:R-:W-:Y:S01]  /*5a90*/  LEA R4, P6, R103, R152, 0x1 ;  /* 0x0000009867047211 */ /* 0x001fe200078c08ff */
[----:B------:R0:W5:Y:S01]  /*5aa0*/  @P5 LDG.E.U16 R176, desc[UR22][R10.64] ;  /* 0x000000160ab05981 */ /* 0x000162000c1e1500 */
[----:B------:R-:W-:-:S03]  /*5ab0*/  PRMT R151, RZ, 0x7610, R151 ;  /* 0x00007610ff977816 */ /* 0x000fc60000000097 */
[----:B------:R-:W5:Y:S01]  /*5ac0*/  @P4 LDG.E.U16 R177, desc[UR22][R12.64] ;  /* 0x000000160cb14981 */ /* 0x000f62000c1e1500 */
[----:B------:R-:W-:Y:S01]  /*5ad0*/  IMAD.X R5, R153, 0x1, R149, P6 ;  /* 0x0000000199057824 */ /* 0x000fe200030e0695 */
[C---:B------:R-:W-:Y:S02]  /*5ae0*/  ISETP.GT.AND P4, PT, R3.reuse, 0x1f, PT ;  /* 0x0000001f0300780c */ /* 0x040fe40003f84270 */
[----:B------:R-:W5:Y:S01]  /*5af0*/  @P3 LDG.E.U16 R178, desc[UR22][R14.64] ;  /* 0x000000160eb23981 */ /* 0x000f62000c1e1500 */
[----:B0-----:R-:W-:Y:S02]  /*5b00*/  @P1 IMAD.MOV.U32 R10, RZ, RZ, R152 ;  /* 0x000000ffff0a1224 */ /* 0x001fe400078e0098 */
[----:B------:R-:W-:Y:S01]  /*5b10*/  @P1 IMAD.MOV.U32 R11, RZ, RZ, R153 ;  /* 0x000000ffff0b1224 */ /* 0x000fe200078e0099 */
[C---:B------:R-:W-:Y:S02]  /*5b20*/  ISETP.GT.AND P3, PT, R3.reuse, 0x1e, PT ;  /* 0x0000001e0300780c */ /* 0x040fe40003f64270 */
[----:B------:R-:W-:-:S02]  /*5b30*/  ISETP.GT.AND P6, PT, R3, 0x1, PT ;  /* 0x000000010300780c */ /* 0x000fc40003fc4270 */
[----:B------:R0:W5:Y:S01]  /*5b40*/  @P1 LDG.E.U16 R151, desc[UR22][R10.64] ;  /* 0x000000160a971981 */ /* 0x000162000c1e1500 */
[-C--:B------:R-:W-:Y:S01]  /*5b50*/  IADD3 R8, P1, PT, R89, R152.reuse, RZ ;  /* 0x0000009859087210 */ /* 0x080fe20007f3e0ff */
[----:B------:R-:W-:Y:S01]  /*5b60*/  USHF.L.U32 UR4, UR4, 0x1f, URZ ;  /* 0x0000001f04047899 */ /* 0x000fe200080006ff */
[----:B------:R-:W-:Y:S02]  /*5b70*/  LEA R6, P5, R84, R152, 0x1 ;  /* 0x0000009854067211 */ /* 0x000fe400078a08ff */
[----:B------:R-:W-:Y:S01]  /*5b80*/  PRMT R179, RZ, 0x7610, R179 ;  /* 0x00007610ffb37816 */ /* 0x000fe200000000b3 */
[C---:B------:R-:W-:Y:S01]  /*5b90*/  IMAD.X R9, R153.reuse, 0x1, R85, P1 ;  /* 0x0000000199097824 */ /* 0x040fe200008e0655 */
[----:B------:R-:W-:Y:S01]  /*5ba0*/  PRMT R154, RZ, 0x7610, R154 ;  /* 0x00007610ff9a7816 */ /* 0x000fe2000000009a */
[----:B------:R-:W-:Y:S01]  /*5bb0*/  IMAD.X R7, R153, 0x1, R150, P5 ;  /* 0x0000000199077824 */ /* 0x000fe200028e0696 */
[----:B------:R-:W-:Y:S01]  /*5bc0*/  PRMT R180, RZ, 0x7610, R180 ;  /* 0x00007610ffb47816 */ /* 0x000fe200000000b4 */
[----:B0-----:R-:W-:Y:S01]  /*5bd0*/  IMAD.U32 R10, RZ, RZ, UR4 ;  /* 0x00000004ff0a7e24 */ /* 0x001fe2000f8e00ff */
[----:B------:R2:W5:Y:S04]  /*5be0*/  @P3 LDG.E.U16 R179, desc[UR22][R4.64] ;  /* 0x0000001604b33981 */ /* 0x000568000c1e1500 */
[----:B------:R3:W5:Y:S04]  /*5bf0*/  @P4 LDG.E.U16 R180, desc[UR22][R6.64] ;  /* 0x0000001606b44981 */ /* 0x000768000c1e1500 */
[----:B------:R0:W5:Y:S01]  /*5c00*/  @P6 LDG.E.U16 R154, desc[UR22][R8.64] ;  /* 0x00000016089a6981 */ /* 0x000162000c1e1500 */
[----:B------:R-:W1:Y:S01]  /*5c10*/  SYNCS.PHASECHK.TRANS64.TRYWAIT P1, [UR8], R10 ;  /* 0x0000000aff0075a7 */ /* 0x000e620008021108 */
[----:B--2---:R-:W-:-:S02]  /*5c20*/  PRMT R5, R16, 0x5410, R17 ;  /* 0x0000541010057816 */ /* 0x004fc40000000011 */
[----:B---3--:R-:W-:Y:S01]  /*5c30*/  PRMT R6, R18, 0x5410, R19 ;  /* 0x0000541012067816 */ /* 0x008fe20000000013 */
[----:B01----:R-:W-:Y:S06]  /*5c40*/  @!P1 BRA `(.L_x_9) ;  /* 0x0000004c007c9947 */ /* 0x003fec0003800000 */
.L_x_17:
[----:B-----5:R-:W-:Y:S01]  /*5c50*/  PRMT R7, R155, 0x5410, R156 ;  /* 0x000054109b077816 */ /* 0x020fe2000000009c */
[----:B------:R-:W-:Y:S01]  /*5c60*/  IMAD.WIDE R22, R121, 0x2, R22 ;  /* 0x0000000279167825 */ /* 0x000fe200078e0216 */
[----:B------:R-:W-:Y:S02]  /*5c70*/  PRMT R8, R157, 0x5410, R158 ;  /* 0x000054109d087816 */ /* 0x000fe4000000009e */
[----:B------:R-:W-:Y:S01]  /*5c80*/  PRMT R9, R159, 0x5410, R160 ;  /* 0x000054109f097816 */ /* 0x000fe200000000a0 */
[----:B------:R-:W-:Y:S01]  /*5c90*/  IMAD.WIDE R26, R121, 0x2, R26 ;  /* 0x00000002791a7825 */ /* 0x000fe200078e021a */
[----:B------:R-:W-:Y:S02]  /*5ca0*/  PRMT R10, R161, 0x5410, R162 ;  /* 0x00005410a10a7816 */ /* 0x000fe400000000a2 */
[----:B------:R-:W-:Y:S01]  /*5cb0*/  PRMT R11, R163, 0x5410, R164 ;  /* 0x00005410a30b7816 */ /* 0x000fe200000000a4 */
[----:B------:R-:W-:Y:S01]  /*5cc0*/  IMAD.WIDE R30, R121, 0x2, R30 ;  /* 0x00000002791e7825 */ /* 0x000fe200078e021e */
[----:B------:R-:W-:-:S02]  /*5cd0*/  PRMT R12, R165, 0x5410, R166 ;  /* 0x00005410a50c7816 */ /* 0x000fc400000000a6 */
[----:B------:R-:W-:Y:S01]  /*5ce0*/  PRMT R13, R167, 0x5410, R168 ;  /* 0x00005410a70d7816 */ /* 0x000fe200000000a8 */
        /* <DEDUP_REMOVED lines=11> */
[----:B------:R-:W-:Y:S01]  /*5da0*/  ISETP.GE.AND P1, PT, R100, R3, PT ;  /* 0x000000036400720c */ /* 0x000fe20003f26270 */
[C---:B------:R-:W-:Y:S01]  /*5db0*/  IMAD.WIDE R50, R121.reuse, 0x2, R50 ;  /* 0x0000000279327825 */ /* 0x040fe200078e0232 */
[----:B------:R0:W-:Y:S01]  /*5dc0*/  STTM.x16 tmem[UR12+0x80], R4 ;  /* 0x00008004000079ed */ /* 0x0001e2000824000c */
[----:B------:R-:W1:Y:S01]  /*5dd0*/  FENCE.VIEW.ASYNC.T ;  /* 0x00000000000073c6 */ /* 0x000e620000000200 */
[----:B------:R-:W-:Y:S01]  /*5de0*/  PRMT R154, RZ, 0x7610, R154 ;  /* 0x00007610ff9a7816 */ /* 0x000fe2000000009a */
[----:B-1----:R-:W-:Y:S01]  /*5df0*/  BAR.SYNC.DEFER_BLOCKING 0x0 ;  /* 0x0000000000007b1d */ /* 0x002fe20000010000 */
[----:B------:R-:W-:Y:S01]  /*5e00*/  PRMT R156, RZ, 0x7610, R156 ;  /* 0x00007610ff9c7816 */ /* 0x000fe2000000009c */
[----:B------:R-:W-:Y:S01]  /*5e10*/  IMAD.WIDE R54, R121, 0x2, R54 ;  /* 0x0000000279367825 */ /* 0x000fe200078e0236 */
[----:B------:R-:W-:-:S02]  /*5e20*/  PRMT R158, RZ, 0x7610, R158 ;  /* 0x00007610ff9e7816 */ /* 0x000fc4000000009e */
[----:B------:R-:W-:Y:S01]  /*5e30*/  PRMT R160, RZ, 0x7610, R160 ;  /* 0x00007610ffa07816 */ /* 0x000fe200000000a0 */
[C---:B------:R-:W-:Y:S01]  /*5e40*/  IMAD.WIDE R58, R121.reuse, 0x2, R58 ;  /* 0x00000002793a7825 */ /* 0x040fe200078e023a */
[----:B------:R-:W-:Y:S02]  /*5e50*/  PRMT R162, RZ, 0x7610, R162 ;  /* 0x00007610ffa27816 */ /* 0x000fe400000000a2 */
[----:B------:R-:W-:Y:S01]  /*5e60*/  PRMT R164, RZ, 0x7610, R164 ;  /* 0x00007610ffa47816 */ /* 0x000fe200000000a4 */
[C---:B------:R-:W-:Y:S01]  /*5e70*/  IMAD.WIDE R62, R121.reuse, 0x2, R62 ;  /* 0x00000002793e7825 */ /* 0x040fe200078e023e */
[----:B------:R-:W-:Y:S02]  /*5e80*/  PRMT R166, RZ, 0x7610, R166 ;  /* 0x00007610ffa67816 */ /* 0x000fe400000000a6 */
        /* <DEDUP_REMOVED lines=8> */
[----:B------:R-:W-:Y:S01]  /*5f10*/  PRMT R161, RZ, 0x7610, R161 ;  /* 0x00007610ffa17816 */ /* 0x000fe200000000a1 */
[----:B------:R-:W2:Y:S01]  /*5f20*/  @!P1 LDG.E.U16 R154, desc[UR22][R50.64] ;  /* 0x00000016329a9981 */ /* 0x000ea2000c1e1500 */
[----:B------:R-:W-:Y:S01]  /*5f30*/  PRMT R163, RZ, 0x7610, R163 ;  /* 0x00007610ffa37816 */ /* 0x000fe200000000a3 */
[C---:B------:R-:W-:Y:S01]  /*5f40*/  IMAD.WIDE R78, R121.reuse, 0x2, R78 ;  /* 0x00000002794e7825 */ /* 0x040fe200078e024e */
[----:B------:R-:W-:Y:S01]  /*5f50*/  PRMT R165, RZ, 0x7610, R165 ;  /* 0x00007610ffa57816 */ /* 0x000fe200000000a5 */
[----:B------:R-:W3:Y:S01]  /*5f60*/  @!P1 LDG.E.U16 R156, desc[UR22][R46.64] ;  /* 0x000000162e9c9981 */ /* 0x000ee2000c1e1500 */
[----:B------:R-:W-:Y:S01]  /*5f70*/  PRMT R167, RZ, 0x7610, R167 ;  /* 0x00007610ffa77816 */ /* 0x000fe200000000a7 */
[----:B------:R-:W-:-:S02]  /*5f80*/  IMAD.WIDE R82, R121, 0x2, R82 ;  /* 0x0000000279527825 */ /* 0x000fc400078e0252 */
[----:B------:R-:W4:Y:S02]  /*5f90*/  @!P1 LDG.E.U16 R158, desc[UR22][R42.64] ;  /* 0x000000162a9e9981 */ /* 0x000f24000c1e1500 */
[C---:B------:R-:W-:Y:S01]  /*5fa0*/  IMAD.WIDE R24, R121.reuse, 0x2, R24 ;  /* 0x0000000279187825 */ /* 0x040fe200078e0218 */
[----:B0-----:R-:W-:Y:S01]  /*5fb0*/  PRMT R4, RZ, 0x7610, R4 ;  /* 0x00007610ff047816 */ /* 0x001fe20000000004 */
[----:B------:R-:W4:Y:S01]  /*5fc0*/  @!P1 LDG.E.U16 R160, desc[UR22][R38.64] ;  /* 0x0000001626a09981 */ /* 0x000f22000c1e1500 */
[----:B------:R-:W-:Y:S01]  /*5fd0*/  PRMT R6, RZ, 0x7610, R6 ;  /* 0x00007610ff067816 */ /* 0x000fe20000000006 */
[C---:B------:R-:W-:Y:S01]  /*5fe0*/  IMAD.WIDE R28, R121.reuse, 0x2, R28 ;  /* 0x00000002791c7825 */ /* 0x040fe200078e021c */
[----:B------:R-:W-:Y:S01]  /*5ff0*/  PRMT R8, RZ, 0x7610, R8 ;  /* 0x00007610ff087816 */ /* 0x000fe20000000008 */
        /* <DEDUP_REMOVED lines=26> */
[----:B------:R-:W-:-:S02]  /*61a0*/  IMAD.WIDE R56, R121, 0x2, R56 ;  /* 0x0000000279387825 */ /* 0x000fc400078e0238 */
[----:B------:R-:W4:Y:S02]  /*61b0*/  @!P1 LDG.E.U16 R16, desc[UR22][R58.64] ;  /* 0x000000163a109981 */ /* 0x000f24000c1e1500 */
[C---:B------:R-:W-:Y:S02]  /*61c0*/  IMAD.WIDE R60, R121.reuse, 0x2, R60 ;  /* 0x00000002793c7825 */ /* 0x040fe400078e023c */
[----:B------:R-:W4:Y:S02]  /*61d0*/  @!P1 LDG.E.U16 R18, desc[UR22][R54.64] ;  /* 0x0000001636129981 */ /* 0x000f24000c1e1500 */
[C---:B------:R-:W-:Y:S02]  /*61e0*/  IMAD.WIDE R64, R121.reuse, 0x2, R64 ;  /* 0x0000000279407825 */ /* 0x040fe400078e0240 */
[----:B------:R-:W4:Y:S02]  /*61f0*/  @!P1 LDG.E.U16 R164, desc[UR22][R30.64] ;  /* 0x000000161ea49981 */ /* 0x000f24000c1e1500 */
        /* <DEDUP_REMOVED lines=8> */
[----:B------:R-:W-:Y:S02]  /*6280*/  IMAD.WIDE R20, R121, 0x2, R20 ;  /* 0x0000000279147825 */ /* 0x000fe400078e0214 */
[----:B------:R-:W4:Y:S04]  /*6290*/  @!P1 LDG.E.U16 R5, desc[UR22][R80.64] ;  /* 0x0000001650059981 */ /* 0x000f28000c1e1500 */
        /* <DEDUP_REMOVED lines=12> */
[----:B------:R-:W4:Y:S01]  /*6360*/  @!P1 LDG.E.U16 R167, desc[UR22][R20.64] ;  /* 0x0000001614a79981 */ /* 0x000f22000c1e1500 */
[----:B------:R-:W-:Y:S01]  /*6370*/  BAR.SYNC.DEFER_BLOCKING 0x0 ;  /* 0x0000000000007b1d */ /* 0x000fe20000010000 */
[----:B------:R-:W-:-:S04]  /*6380*/  ULEA UR8, UR21, UR11, 0x3 ;  /* 0x0000000b15087291 */ /* 0x000fc8000f8e18ff */
[----:B------:R-:W-:Y:S01]  /*6390*/  UIADD3 UR8, UPT, UPT, UR8, 0x4000, URZ ;  /* 0x0000400008087890 */ /* 0x000fe2000fffe0ff */
[----:B--2---:R0:W-:Y:S04]  /*63a0*/  STS.U16 [R101+UR11+0x3000], R154 ;  /* 0x0030009a65007988 */ /* 0x0041e8000800040b */
[----:B---3--:R0:W-:Y:S04]  /*63b0*/  STS.U16 [R101+UR11+0x3200], R156 ;  /* 0x0032009c65007988 */ /* 0x0081e8000800040b */
[----:B----4-:R0:W-:Y:S04]  /*63c0*/  STS.U16 [R101+UR11+0x3400], R158 ;  /* 0x0034009e65007988 */ /* 0x0101e8000800040b */
[----:B------:R0:W-:Y:S04]  /*63d0*/  STS.U16 [R101+UR11+0x3600], R160 ;  /* 0x003600a065007988 */ /* 0x0001e8000800040b */
        /* <DEDUP_REMOVED lines=27> */
[----:B------:R0:W-:Y:S01]  /*6590*/  STS.U16 [R102+UR11+0x3f00], R167 ;  /* 0x003f00a766007988 */ /* 0x0001e2000800040b */
[----:B------:R1:W-:Y:S06]  /*65a0*/  MEMBAR.ALL.CTA ;  /* 0x0000000000007992 */ /* 0x0003ec0000008000 */
[----:B-1----:R-:W1:Y:S02]  /*65b0*/  FENCE.VIEW.ASYNC.S ;  /* 0x00000000000073c6 */ /* 0x002e640000000000 */
[----:B-1----:R-:W-:Y:S06]  /*65c0*/  BAR.SYNC.DEFER_BLOCKING 0x0 ;  /* 0x0000000000007b1d */ /* 0x002fec0000010000 */
[----:B------:R-:W-:Y:S05]  /*65d0*/  @P0 BRA `(.L_x_10) ;  /* 0x0000000000340947 */ /* 0x000fea0003800000 */
[----:B------:R-:W-:Y:S01]  /*65e0*/  UIADD3 UR24, UPT, UPT, UR10, 0x88, URZ ;  /* 0x000000880a187890 */ /* 0x000fe2000fffe0ff */
[----:B------:R-:W-:Y:S01]  /*65f0*/  UMOV UR16, UR6 ;  /* 0x0000000600107c82 */ /* 0x000fe20008000000 */
[----:B------:R-:W-:Y:S01]  /*6600*/  UMOV UR17, 0x80004020 ;  /* 0x8000402000117882 */ /* 0x000fe20000000000 */
[----:B------:R-:W-:Y:S01]  /*6610*/  UMOV UR18, 0x0 ;  /* 0x0000000000127882 */ /* 0x000fe20000000000 */
[----:B------:R-:W-:Y:S01]  /*6620*/  UMOV UR19, 0x8200010 ;  /* 0x0820001000137882 */ /* 0x000fe20000000000 */
[----:B------:R-:W-:Y:S01]  /*6630*/  UMOV UR9, URZ ;  /* 0x000000ff00097c82 */ /* 0x000fe20008000000 */
[----:B------:R-:W-:Y:S01]  /*6640*/  UMOV UR26, 0x0 ;  /* 0x00000000001a7882 */ /* 0x000fe20000000000 */
[----:B------:R-:W-:Y:S01]  /*6650*/  UMOV UR27, 0x8200010 ;  /* 0x08200010001b7882 */ /* 0x000fe20000000000 */
[----:B------:R1:W-:Y:S01]  /*6660*/  UTCHMMA tmem[UR13], gdesc[UR16], tmem[UR10], tmem[UR18], idesc[UR19], UPT ;  /* 0x00ff12100d0079ea */ /* 0x0003e2000b80000a */
[----:B------:R-:W-:Y:S01]  /*6670*/  UMOV UR4, UR8 ;  /* 0x0000000800047c82 */ /* 0x000fe20008000000 */
[----:B------:R1:W-:Y:S01]  /*6680*/  UTCHMMA tmem[UR24], gdesc[UR14], tmem[UR10], tmem[UR26], idesc[UR27], UPT ;  /* 0x00ff1a0e180079ea */ /* 0x0003e2000b80000a */
[----:B------:R1:W-:Y:S01]  /*6690*/  UTCBAR [UR4], URZ ;  /* 0x000000ff040073e9 */ /* 0x0003e200080000ff */
[----:B------:R-:W-:-:S02]  /*66a0*/  NOP ;  /* 0x0000000000007918 */ /* 0x000fc40000000000 */
.L_x_10:
[----:B------:R-:W-:Y:S01]  /*66b0*/  UIADD3 UR21, UPT, UPT, UR21, 0x1, URZ ;  /* 0x0000000115157890 */ /* 0x000fe2000fffe0ff */
[----:B------:R-:W-:Y:S01]  /*66c0*/  IMAD.WIDE R152, R105, 0x2, R152 ;  /* 0x0000000269987825 */ /* 0x000fe200078e0298 */
[----:B------:R-:W-:Y:S02]  /*66d0*/  UIADD3 UR20, UPT, UPT, UR20, -0x1, URZ ;  /* 0xffffffff14147890 */ /* 0x000fe4000fffe0ff */
[----:B------:R-:W-:Y:S01]  /*66e0*/  UISETP.GT.AND UP1, UPT, UR21, 0x1, UPT ;  /* 0x000000011500788c */ /* 0x000fe2000bf24270 */
[----:B------:R-:W-:-:S03]  /*66f0*/  VIADD R3, R3, 0xffffffe0 ;  /* 0xffffffe003037836 */ /* 0x000fc60000000000 */
[----:B-1----:R-:W-:Y:S02]  /*6700*/  USEL UR4, URZ, 0x1, !UP1 ;  /* 0x00000001ff047887 */ /* 0x002fe4000c800000 */
[----:B------:R-:W-:Y:S02]  /*6710*/  USEL UR21, UR21, URZ, !UP1 ;  /* 0x000000ff15157287 */ /* 0x000fe4000c800000 */
[----:B------:R-:W-:Y:S02]  /*6720*/  UISETP.NE.U32.AND UP1, UPT, UR20, URZ, UPT ;  /* 0x000000ff1400728c */ /* 0x000fe4000bf25070 */
[----:B------:R-:W-:-:S03]  /*6730*/  ULOP3.LUT UR9, UR5, UR4, URZ, 0x3c, !UPT ;  /* 0x0000000405097292 */ /* 0x000fc6000f8e3cff */
[----:B------:R-:W-:-:S04]  /*6740*/  UMOV UR4, UR5 ;  /* 0x0000000500047c82 */ /* 0x000fc80008000000 */
[----:B------:R-:W-:Y:S01]  /*6750*/  UMOV UR5, UR9 ;  /* 0x0000000900057c82 */ /* 0x000fe20008000000 */
[----:B------:R-:W-:Y:S05]  /*6760*/  BRA.U UP1, `(.L_x_11) ;  /* 0xffffffe901a07547 */ /* 0x000fea000b83ffff */
.L_x_8:
[----:B------:R-:W1:Y:S01]  /*6770*/  LDCU UR5, c[0x0][0x3b8] ;  /* 0x00007700ff0577ac */ /* 0x000e620008000800 */
[----:B------:R-:W-:Y:S01]  /*6780*/  ISETP.GE.AND P0, PT, R99, 0x20, PT ;  /* 0x000000206300780c */ /* 0x000fe20003f06270 */
[----:B------:R-:W2:Y:S01]  /*6790*/  LDCU UR6, c[0x0][0x3b4] ;  /* 0x00007680ff0677ac */ /* 0x000ea20008000800 */
[----:B------:R-:W3:Y:S01]  /*67a0*/  LDCU.128 UR16, c[0x0][0x390] ;  /* 0x00007200ff1077ac */ /* 0x000ee20008000c00 */
[----:B-1----:R-:W-:-:S10]  /*67b0*/  IMAD R132, R0, UR5, RZ ;  /* 0x0000000500847c24 */ /* 0x002fd4000f8e02ff */
[----:B------:R-:W-:Y:S05]  /*67c0*/  @!P0 BRA `(.L_x_12) ;  /* 0x0000000000108947 */ /* 0x000fea0003800000 */
[----:B------:R-:W-:-:S06]  /*67d0*/  USHF.L.U32 UR4, UR4, 0x1f, URZ ;  /* 0x0000001f04047899 */ /* 0x000fcc00080006ff */
[----:B------:R-:W-:-:S04]  /*67e0*/  IMAD.U32 R3, RZ, RZ, UR4 ;  /* 0x00000004ff037e24 */ /* 0x000fc8000f8e00ff */
[----:B------:R-:W1:Y:S02]  /*67f0*/  SYNCS.PHASECHK.TRANS64.TRYWAIT P0, [UR8], R3 ;  /* 0x00000003ff0075a7 */ /* 0x000e640008001108 */
[----:B-1----:R-:W-:Y:S05]  /*6800*/  @!P0 BRA `(.L_x_13) ;  /* 0x0000004000988947 */ /* 0x002fea0003800000 */
.L_x_12:
[----:B------:R-:W-:Y:S01]  /*6810*/  BAR.SYNC.DEFER_BLOCKING 0x0 ;  /* 0x0000000000007b1d */ /* 0x000fe20000010000 */
[----:B------:R-:W-:Y:S01]  /*6820*/  VIADD R133, R132, UR5 ;  /* 0x0000000584857c36 */ /* 0x000fe20008000000 */
[----:B---3--:R-:W-:Y:S01]  /*6830*/  ISETP.GE.AND P0, PT, R2, UR18, PT ;  /* 0x0000001202007c0c */ /* 0x008fe2000bf06270 */
[C---:B------:R-:W-:Y:S02]  /*6840*/  VIADD R136, R0.reuse, 0x1 ;  /* 0x0000000100887836 */ /* 0x040fe40000000000 */
[----:B------:R-:W-:Y:S01]  /*6850*/  VIADD R134, R133, UR5 ;  /* 0x0000000585867c36 */ /* 0x000fe20008000000 */
[----:B------:R-:W1:Y:S01]  /*6860*/  LDCU UR4, c[0x0][0x39c] ;  /* 0x00007380ff0477ac */ /* 0x000e620008000800 */
[----:B------:R-:W-:Y:S01]  /*6870*/  VIADD R137, R0, 0x3 ;  /* 0x0000000300897836 */ /* 0x000fe20000000000 */
[----:B------:R-:W-:Y:S01]  /*6880*/  ISETP.LT.AND P3, PT, R136, UR19, !P0 ;  /* 0x0000001388007c0c */ /* 0x000fe2000c761270 */
[----:B------:R-:W-:Y:S01]  /*6890*/  VIADD R135, R134, UR5 ;  /* 0x0000000586877c36 */ /* 0x000fe20008000000 */
[----:B------:R-:W3:Y:S01]  /*68a0*/  LDCU UR7, c[0x0][0x39c] ;  /* 0x00007380ff0777ac */ /* 0x000ee20008000800 */
[----:B------:R-:W-:Y:S01]  /*68b0*/  VIADD R138, R0, 0x2 ;  /* 0x00000002008a7836 */ /* 0x000fe20000000000 */
[----:B------:R-:W-:Y:S01]  /*68c0*/  ISETP.LT.AND P4, PT, R137, UR19, !P0 ;  /* 0x0000001389007c0c */ /* 0x000fe2000c781270 */
[----:B------:R-:W-:Y:S01]  /*68d0*/  VIADD R136, R135, UR5 ;  /* 0x0000000587887c36 */ /* 0x000fe20008000000 */
[----:B------:R-:W4:Y:S01]  /*68e0*/  LDCU UR8, c[0x0][0x39c] ;  /* 0x00007380ff0877ac */ /* 0x000f220008000800 */
[----:B--2---:R-:W-:Y:S01]  /*68f0*/  IMAD R3, R2, UR6, RZ ;  /* 0x0000000602037c24 */ /* 0x004fe2000f8e02ff */
[----:B------:R-:W-:Y:S01]  /*6900*/  ISETP.LT.AND P1, PT, R138, UR19, !P0 ;  /* 0x000000138a007c0c */ /* 0x000fe2000c721270 */
[----:B------:R-:W-:Y:S01]  /*6910*/  VIADD R137, R136, UR5 ;  /* 0x0000000588897c36 */ /* 0x000fe20008000000 */
[----:B------:R-:W2:Y:S01]  /*6920*/  LDCU UR6, c[0x0][0x39c] ;  /* 0x00007380ff0677ac */ /* 0x000ea20008000800 */
[----:B------:R-:W-:Y:S01]  /*6930*/  VIADD R170, R0, 0x4 ;  /* 0x0000000400aa7836 */ /* 0x000fe20000000000 */
[----:B------:R-:W-:Y:S01]  /*6940*/  LEA R2, P5, R3, UR16, 0x1 ;  /* 0x0000001003027c11 */ /* 0x000fe2000f8a08ff */
[----:B------:R-:W-:-:S02]  /*6950*/  VIADD R138, R137, UR5 ;  /* 0x00000005898a7c36 */ /* 0x000fc40008000000 */
[----:B------:R-:W-:Y:S01]  /*6960*/  VIADD R169, R0, 0x5 ;  /* 0x0000000500a97836 */ /* 0x000fe20000000000 */
[----:B------:R-:W5:Y:S02]  /*6970*/  @!P2 SYNCS.CCTL.IV [UR11+0x4000] ;  /* 0x00400000ff00a9b1 */ /* 0x000f64000800000b */
[----:B-----5:R-:W-:Y:S01]  /*6980*/  BAR.SYNC.DEFER_BLOCKING 0x0 ;  /* 0x0000000000007b1d */ /* 0x020fe20000010000 */
[----:B------:R-:W-:Y:S02]  /*6990*/  LEA.HI.X.SX32 R3, R3, UR17, 0x1, P5 ;  /* 0x0000001103037c11 */ /* 0x000fe4000a8f0eff */
[CC--:B------:R-:W-:Y:S02]  /*69a0*/  LEA R144, P5, R132.reuse, R2.reuse, 0x1 ;  /* 0x0000000284907211 */ /* 0x0c0fe400078a08ff */
[C---:B------:R-:W-:Y:S02]  /*69b0*/  LEA R146, P6, R133.reuse, R2, 0x1 ;  /* 0x0000000285927211 */ /* 0x040fe400078c08ff */
[-C--:B------:R-:W-:Y:S01]  /*69c0*/  LEA.HI.X.SX32 R145, R132, R3.reuse, 0x1, P5 ;  /* 0x0000000384917211 */ /* 0x080fe200028f0eff */
[----:B0-----:R-:W0:Y:S01]  /*69d0*/  LDTM.x128 R4, tmem[UR12] ;  /* 0x0000000c000479ee */ /* 0x001e2200083c0000 */
[----:B------:R-:W-:-:S02]  /*69e0*/  LEA.HI.X.SX32 R147, R133, R3, 0x1, P6 ;  /* 0x0000000385937211 */ /* 0x000fc400030f0eff */
[CC--:B------:R-:W-:Y:S02]  /*69f0*/  LEA R148, P5, R134.reuse, R2.reuse, 0x1 ;  /* 0x0000000286947211 */ /* 0x0c0fe400078a08ff */
[CC--:B------:R-:W-:Y:S02]  /*6a00*/  LEA R150, P6, R135.reuse, R2.reuse, 0x1 ;  /* 0x0000000287967211 */ /* 0x0c0fe400078c08ff */
[-C--:B------:R-:W-:Y:S02]  /*6a10*/  LEA.HI.X.SX32 R149, R134, R3.reuse, 0x1, P5 ;  /* 0x0000000386957211 */ /* 0x080fe400028f0eff */
[-C--:B------:R-:W-:Y:S02]  /*6a20*/  LEA R152, P5, R136, R2.reuse, 0x1 ;  /* 0x0000000288987211 */ /* 0x080fe400078a08ff */
[----:B------:R-:W-:Y:S02]  /*6a30*/  LEA.HI.X.SX32 R151, R135, R3, 0x1, P6 ;  /* 0x0000000387977211 */ /* 0x000fe400030f0eff */
[----:B------:R-:W-:-:S02]  /*6a40*/  LEA R156, P6, R138, R2, 0x1 ;  /* 0x000000028a9c7211 */ /* 0x000fc400078c08ff */
[-C--:B------:R-:W-:Y:S01]  /*6a50*/  LEA.HI.X.SX32 R153, R136, R3.reuse, 0x1, P5 ;  /* 0x0000000388997211 */ /* 0x080fe200028f0eff */
[----:B------:R-:W5:Y:S01]  /*6a60*/  @!P2 SYNCS.CCTL.IV [UR11+0x4008] ;  /* 0x00400800ff00a9b1 */ /* 0x000f62000800000b */
[C---:B------:R-:W-:Y:S01]  /*6a70*/  LEA R154, P2, R137.reuse, R2, 0x1 ;  /* 0x00000002899a7211 */ /* 0x040fe200078408ff */
[----:B------:R-:W-:Y:S01]  /*6a80*/  NOP ;  /* 0x0000000000007918 */ /* 0x000fe20000000000 */
[CC--:B------:R-:W-:Y:S02]  /*6a90*/  LEA.HI.X.SX32 R157, R138.reuse, R3.reuse, 0x1, P6 ;  /* 0x000000038a9d7211 */ /* 0x0c0fe400030f0eff */
[----:B------:R-:W-:Y:S02]  /*6aa0*/  LEA.HI.X.SX32 R155, R137, R3, 0x1, P2 ;  /* 0x00000003899b7211 */ /* 0x000fe400010f0eff */
[----:B0-----:R-:W-:Y:S01]  /*6ab0*/  F2FP.F16.F32.PACK_AB R168, R5, R4 ;  /* 0x0000000405a8723e */ /* 0x001fe200000000ff */
[----:B------:R-:W-:Y:S01]  /*6ac0*/  VIADD R4, R138, UR5 ;  /* 0x000000058a047c36 */ /* 0x000fe20008000000 */
[----:B------:R-:W-:Y:S01]  /*6ad0*/  F2FP.F16.F32.PACK_AB R6, R7, R6 ;  /* 0x000000060706723e */ /* 0x000fe200000000ff */
[----:B------:R-:W-:Y:S01]  /*6ae0*/  VIADD R7, R0, 0x7 ;  /* 0x0000000700077836 */ /* 0x000fe20000000000 */
[----:B------:R-:W-:Y:S01]  /*6af0*/  F2FP.F16.F32.PACK_AB R8, R9, R8 ;  /* 0x000000080908723e */ /* 0x000fe200000000ff */
[C---:B------:R-:W-:Y:S01]  /*6b00*/  VIADD R5, R4.reuse, UR5 ;  /* 0x0000000504057c36 */ /* 0x040fe20008000000 */
[----:B------:R-:W-:-:S02]  /*6b10*/  LEA R158, P2, R4, R2, 0x1 ;  /* 0x00000002049e7211 */ /* 0x000fc400078408ff */
[----:B------:R-:W-:Y:S01]  /*6b20*/  PRMT R9, R6, 0x7632, R9 ;  /* 0x0000763206097816 */ /* 0x000fe20000000009 */
[C---:B------:R-:W-:Y:S01]  /*6b30*/  VIADD R132, R5.reuse, UR5 ;  /* 0x0000000505847c36 */ /* 0x040fe20008000000 */
[CC--:B------:R-:W-:Y:S02]  /*6b40*/  LEA R160, P5, R5.reuse, R2.reuse, 0x1 ;  /* 0x0000000205a07211 */ /* 0x0c0fe400078a08ff */
[-C--:B------:R-:W-:Y:S01]  /*6b50*/  LEA.HI.X.SX32 R159, R4, R3.reuse, 0x1, P2 ;  /* 0x00000003049f7211 */ /* 0x080fe200010f0eff */
[C---:B------:R-:W-:Y:S01]  /*6b60*/  VIADD R133, R132.reuse, UR5 ;  /* 0x0000000584857c36 */ /* 0x040fe20008000000 */
[-C--:B------:R-:W-:Y:S02]  /*6b70*/  LEA R162, P6, R132, R2.reuse, 0x1 ;  /* 0x0000000284a27211 */ /* 0x080fe400078c08ff */
[----:B------:R-:W-:Y:S01]  /*6b80*/  LEA.HI.X.SX32 R161, R5, R3, 0x1, P5 ;  /* 0x0000000305a17211 */ /* 0x000fe200028f0eff */
[C---:B------:R-:W-:Y:S01]  /*6b90*/  VIADD R134, R133.reuse, UR5 ;  /* 0x0000000585867c36 */ /* 0x040fe20008000000 */
[----:B------:R-:W-:-:S02]  /*6ba0*/  LEA R164, P2, R133, R2, 0x1 ;  /* 0x0000000285a47211 */ /* 0x000fc400078408ff */
[-C--:B------:R-:W-:Y:S01]  /*6bb0*/  LEA.HI.X.SX32 R163, R132, R3.reuse, 0x1, P6 ;  /* 0x0000000384a37211 */ /* 0x080fe200030f0eff */
[C---:B------:R-:W-:Y:S01]  /*6bc0*/  VIADD R135, R134.reuse, UR5 ;  /* 0x0000000586877c36 */ /* 0x040fe20008000000 */
[CC--:B------:R-:W-:Y:S02]  /*6bd0*/  LEA R140, P5, R134.reuse, R2.reuse, 0x1 ;  /* 0x00000002868c7211 */ /* 0x0c0fe400078a08ff */
[-C--:B------:R-:W-:Y:S01]  /*6be0*/  LEA.HI.X.SX32 R165, R133, R3.reuse, 0x1, P2 ;  /* 0x0000000385a57211 */ /* 0x080fe200010f0eff */
[C---:B------:R-:W-:Y:S01]  /*6bf0*/  VIADD R4, R135.reuse, UR5 ;  /* 0x0000000587047c36 */ /* 0x040fe20008000000 */
[C---:B------:R-:W-:Y:S02]  /*6c00*/  LEA R142, P6, R135.reuse, R2, 0x1 ;  /* 0x00000002878e7211 */ /* 0x040fe400078c08ff */
[-C--:B------:R-:W-:Y:S01]  /*6c10*/  LEA.HI.X.SX32 R141, R134, R3.reuse, 0x1, P5 ;  /* 0x00000003868d7211 */ /* 0x080fe200028f0eff */
[----:B------:R-:W-:Y:S01]  /*6c20*/  VIADD R5, R4, UR5 ;  /* 0x0000000504057c36 */ /* 0x000fe20008000000 */
[----:B------:R-:W-:-:S02]  /*6c30*/  LEA.HI.X.SX32 R143, R135, R3, 0x1, P6 ;  /* 0x00000003878f7211 */ /* 0x000fc400030f0eff */
[-C--:B------:R-:W-:Y:S01]  /*6c40*/  LEA R138, P5, R4, R2.reuse, 0x1 ;  /* 0x00000002048a7211 */ /* 0x080fe200078a08ff */
[C---:B------:R-:W-:Y:S01]  /*6c50*/  VIADD R133, R5.reuse, UR5 ;  /* 0x0000000505857c36 */ /* 0x040fe20008000000 */
[-C--:B------:R-:W-:Y:S02]  /*6c60*/  LEA R136, P6, R5, R2.reuse, 0x1 ;  /* 0x0000000205887211 */ /* 0x080fe400078c08ff */
[----:B------:R-:W-:Y:S01]  /*6c70*/  ISETP.LT.AND P2, PT, R0, UR19, !P0 ;  /* 0x0000001300007c0c */ /* 0x000fe2000c741270 */
[----:B------:R-:W-:Y:S01]  /*6c80*/  VIADD R166, R133, UR5 ;  /* 0x0000000585a67c36 */ /* 0x000fe20008000000 */
[-C--:B------:R-:W-:Y:S02]  /*6c90*/  LEA.HI.X.SX32 R137, R5, R3.reuse, 0x1, P6 ;  /* 0x0000000305897211 */ /* 0x080fe400030f0eff */
[----:B------:R-:W-:Y:S01]  /*6ca0*/  LEA.HI.X.SX32 R139, R4, R3, 0x1, P5 ;  /* 0x00000003048b7211 */ /* 0x000fe200028f0eff */
[----:B------:R-:W-:Y:S01]  /*6cb0*/  VIADD R167, R166, UR5 ;  /* 0x00000005a6a77c36 */ /* 0x000fe20008000000 */
[----:B------:R-:W-:-:S02]  /*6cc0*/  LEA R134, P6, R133, R2, 0x1 ;  /* 0x0000000285867211 */ /* 0x000fc400078c08ff */
[CC--:B------:R-:W-:Y:S02]  /*6cd0*/  LEA R132, P5, R166.reuse, R2.reuse, 0x1 ;  /* 0x00000002a6847211 */ /* 0x0c0fe400078a08ff */
[-C--:B------:R-:W-:Y:S02]  /*6ce0*/  LEA.HI.X.SX32 R135, R133, R3.reuse, 0x1, P6 ;  /* 0x0000000385877211 */ /* 0x080fe400030f0eff */
[----:B------:R-:W-:Y:S01]  /*6cf0*/  LEA.HI.X.SX32 R133, R166, R3, 0x1, P5 ;  /* 0x00000003a6857211 */ /* 0x000fe200028f0eff */
[----:B------:R-:W-:Y:S01]  /*6d00*/  VIADD R166, R0, 0x6 ;  /* 0x0000000600a67836 */ /* 0x000fe20000000000 */
[----:B------:R0:W-:Y:S01]  /*6d10*/  @P2 STG.E.U16 desc[UR22][R144.64], R168 ;  /* 0x000000a890002986 */ /* 0x0001e2000c101516 */
[----:B------:R-:W-:Y:S02]  /*6d20*/  ISETP.LT.AND P5, PT, R170, UR19, !P0 ;  /* 0x00000013aa007c0c */ /* 0x000fe4000c7a1270 */
[----:B------:R-:W-:Y:S02]  /*6d30*/  LEA R4, P6, R167, R2, 0x1 ;  /* 0x00000002a7047211 */ /* 0x000fe400078c08ff */
[----:B------:R-:W-:-:S02]  /*6d40*/  ISETP.LT.AND P2, PT, R166, UR19, !P0 ;  /* 0x00000013a6007c0c */ /* 0x000fc4000c741270 */
[----:B------:R-:W-:Y:S01]  /*6d50*/  PRMT R166, R6, 0x7610, R166 ;  /* 0x0000761006a67816 */ /* 0x000fe200000000a6 */
[----:B------:R-:W-:Y:S01]  /*6d60*/  VIADD R6, R0, 0x9 ;  /* 0x0000000900067836 */ /* 0x000fe20000000000 */
[C---:B------:R-:W-:Y:S01]  /*6d70*/  LEA.HI.X.SX32 R5, R167.reuse, R3, 0x1, P6 ;  /* 0x00000003a7057211 */ /* 0x040fe200030f0eff */
[----:B------:R-:W-:Y:S01]  /*6d80*/  VIADD R167, R167, UR5 ;  /* 0x00000005a7a77c36 */ /* 0x000fe20008000000 */
[----:B------:R-:W-:Y:S02]  /*6d90*/  ISETP.LT.AND P6, PT, R169, UR19, !P0 ;  /* 0x00000013a9007c0c */ /* 0x000fe4000c7c1270 */
[----:B0-----:R-:W-:Y:S02]  /*6da0*/  PRMT R145, R168, 0x7632, R145 ;  /* 0x00007632a8917816 */ /* 0x001fe40000000091 */
[----:B------:R-:W-:Y:S02]  /*6db0*/  F2FP.F16.F32.PACK_AB R10, R11, R10 ;  /* 0x0000000a0b0a723e */ /* 0x000fe400000000ff */
[----:B------:R-:W-:Y:S01]  /*6dc0*/  F2FP.F16.F32.PACK_AB R12, R13, R12 ;  /* 0x0000000c0d0c723e */ /* 0x000fe200000000ff */
[----:B------:R-:W-:Y:S01]  /*6dd0*/  @P3 STG.E.U16 desc[UR22][R146.64], R145 ;  /* 0x0000009192003986 */ /* 0x000fe2000c101516 */
[----:B------:R-:W-:Y:S01]  /*6de0*/  ISETP.LT.AND P3, PT, R7, UR19, !P0 ;  /* 0x0000001307007c0c */ /* 0x000fe2000c761270 */
[C---:B------:R-:W-:Y:S01]  /*6df0*/  VIADD R7, R0.reuse, 0x8 ;  /* 0x0000000800077836 */ /* 0x040fe20000000000 */
[----:B------:R-:W-:Y:S01]  /*6e00*/  F2FP.F16.F32.PACK_AB R14, R15, R14 ;  /* 0x0000000e0f0e723e */ /* 0x000fe200000000ff */
[----:B------:R-:W-:Y:S01]  /*6e10*/  @P1 STG.E.U16 desc[UR22][R148.64], R166 ;  /* 0x000000a694001986 */ /* 0x000fe2000c101516 */
[----:B------:R-:W-:Y:S01]  /*6e20*/  F2FP.F16.F32.PACK_AB R16, R17, R16 ;  /* 0x000000101110723e */ /* 0x000fe200000000ff */
[----:B------:R-:W-:Y:S01]  /*6e30*/  VIADD R17, R0, 0x7e ;  /* 0x0000007e00117836 */ /* 0x000fe20000000000 */
[----:B------:R-:W-:Y:S01]  /*6e40*/  ISETP.LT.AND P1, PT, R7, UR19, !P0 ;  /* 0x0000001307007c0c */ /* 0x000fe2000c721270 */
[----:B------:R0:W-:Y:S01]  /*6e50*/  @P4 STG.E.U16 desc[UR22][R150.64], R9 ;  /* 0x0000000996004986 */ /* 0x0001e2000c101516 */
[----:B------:R-:W-:Y:S01]  /*6e60*/  ISETP.LT.AND P4, PT, R6, UR19, !P0 ;  /* 0x0000001306007c0c */ /* 0x000fe2000c781270 */
[----:B------:R-:W-:Y:S01]  /*6e70*/  VIADD R6, R0, 0xa ;  /* 0x0000000a00067836 */ /* 0x000fe20000000000 */
[----:B------:R-:W-:Y:S01]  /*6e80*/  PRMT R7, R8, 0x7632, R7 ;  /* 0x0000763208077816 */ /* 0x000fe20000000007 */
[----:B------:R1:W-:Y:S01]  /*6e90*/  @P5 STG.E.U16 desc[UR22][R152.64], R8 ;  /* 0x0000000898005986 */ /* 0x0003e2000c101516 */
[----:B------:R-:W-:-:S02]  /*6ea0*/  F2FP.F16.F32.PACK_AB R18, R19, R18 ;  /* 0x000000121312723e */ /* 0x000fc400000000ff */
[----:B------:R-:W-:Y:S01]  /*6eb0*/  ISETP.LT.AND P5, PT, R6, UR19, !P0 ;  /* 0x0000001306007c0c */ /* 0x000fe2000c7a1270 */
[----:B------:R-:W-:Y:S01]  /*6ec0*/  VIADD R6, R0, 0xb ;  /* 0x0000000b00067836 */ /* 0x000fe20000000000 */
[----:B------:R2:W-:Y:S01]  /*6ed0*/  @P6 STG.E.U16 desc[UR22][R154.64], R7 ;  /* 0x000000079a006986 */ /* 0x0005e2000c101516 */
[----:B------:R-:W-:Y:S02]  /*6ee0*/  F2FP.F16.F32.PACK_AB R20, R21, R20 ;  /* 0x000000141514723e */ /* 0x000fe400000000ff */
[----:B0-----:R-:W-:Y:S01]  /*6ef0*/  PRMT R9, R16, 0x7632, R9 ;  /* 0x0000763210097816 */ /* 0x001fe20000000009 */
[----:B------:R0:W-:Y:S01]  /*6f00*/  @P2 STG.E.U16 desc[UR22][R156.64], R10 ;  /* 0x0000000a9c002986 */ /* 0x0001e2000c101516 */
[----:B------:R-:W-:Y:S01]  /*6f10*/  ISETP.LT.AND P6, PT, R6, UR19, !P0 ;  /* 0x0000001306007c0c */ /* 0x000fe2000c7c1270 */
[----:B------:R-:W-:Y:S01]  /*6f20*/  VIADD R6, R0, 0xc ;  /* 0x0000000c00067836 */ /* 0x000fe20000000000 */
[----:B-1----:R-:W-:Y:S02]  /*6f30*/  PRMT R8, R10, 0x7632, R8 ;  /* 0x000076320a087816 */ /* 0x002fe40000000008 */
[----:B------:R-:W-:-:S02]  /*6f40*/  F2FP.F16.F32.PACK_AB R22, R23, R22 ;  /* 0x000000161716723e */ /* 0x000fc400000000ff */
[----:B------:R-:W-:Y:S01]  /*6f50*/  ISETP.LT.AND P2, PT, R6, UR19, !P0 ;  /* 0x0000001306007c0c */ /* 0x000fe2000c741270 */
[----:B------:R-:W-:Y:S01]  /*6f60*/  VIADD R6, R0, 0xd ;  /* 0x0000000d00067836 */ /* 0x000fe20000000000 */
[----:B------:R1:W-:Y:S01]  /*6f70*/  @P3 STG.E.U16 desc[UR22][R158.64], R8 ;  /* 0x000000089e003986 */ /* 0x0003e2000c101516 */
[----:B--2---:R-:W-:Y:S01]  /*6f80*/  PRMT R7, R12, 0x7632, R7 ;  /* 0x000076320c077816 */ /* 0x004fe20000000007 */
[----:B0-----:R-:W-:Y:S02]  /*6f90*/  VIADD R10, R167, UR5 ;  /* 0x00000005a70a7c36 */ /* 0x001fe40008000000 */
[----:B------:R-:W-:Y:S01]  /*6fa0*/  ISETP.LT.AND P3, PT, R6, UR19, !P0 ;  /* 0x0000001306007c0c */ /* 0x000fe2000c761270 */
[----:B------:R-:W-:Y:S01]  /*6fb0*/  VIADD R6, R0, 0xe ;  /* 0x0000000e00067836 */ /* 0x000fe20000000000 */
[----:B------:R0:W-:Y:S01]  /*6fc0*/  @P1 STG.E.U16 desc[UR22][R160.64], R12 ;  /* 0x0000000ca0001986 */ /* 0x0001e2000c101516 */
[----:B------:R-:W-:Y:S02]  /*6fd0*/  F2FP.F16.F32.PACK_AB R24, R25, R24 ;  /* 0x000000181918723e */ /* 0x000fe400000000ff */
[----:B------:R-:W-:Y:S01]  /*6fe0*/  F2FP.F16.F32.PACK_AB R26, R27, R26 ;  /* 0x0000001a1b1a723e */ /* 0x000fe200000000ff */
[----:B------:R2:W-:Y:S01]  /*6ff0*/  @P4 STG.E.U16 desc[UR22][R162.64], R7 ;  /* 0x00000007a2004986 */ /* 0x0005e2000c101516 */
[----:B------:R-:W-:Y:S01]  /*7000*/  ISETP.LT.AND P1, PT, R6, UR19, !P0 ;  /* 0x0000001306007c0c */ /* 0x000fe2000c721270 */
[----:B------:R-:W-:Y:S01]  /*7010*/  VIADD R6, R0, 0xf ;  /* 0x0000000f00067836 */ /* 0x000fe20000000000 */
[----:B-1----:R-:W-:Y:S01]  /*7020*/  PRMT R8, R14, 0x7632, R8 ;  /* 0x000076320e087816 */ /* 0x002fe20000000008 */
[----:B------:R-:W-:Y:S01]  /*7030*/  @P5 STG.E.U16 desc[UR22][R164.64], R14 ;  /* 0x0000000ea4005986 */ /* 0x000fe2000c101516 */
[----:B------:R-:W-:-:S02]  /*7040*/  F2FP.F16.F32.PACK_AB R28, R29, R28 ;  /* 0x0000001c1d1c723e */ /* 0x000fc400000000ff */
[----:B------:R-:W-:Y:S01]  /*7050*/  ISETP.LT.AND P4, PT, R6, UR19, !P0 ;  /* 0x0000001306007c0c */ /* 0x000fe2000c781270 */
[C---:B------:R-:W-:Y:S01]  /*7060*/  VIADD R6, R0.reuse, 0x10 ;  /* 0x0000001000067836 */ /* 0x040fe20000000000 */
[----:B------:R1:W-:Y:S01]  /*7070*/  @P6 STG.E.U16 desc[UR22][R140.64], R8 ;  /* 0x000000088c006986 */ /* 0x0003e2000c101516 */
[C---:B0-----:R-:W-:Y:S01]  /*7080*/  VIADD R12, R0.reuse, 0x1c ;  /* 0x0000001c000c7836 */ /* 0x041fe20000000000 */
[----:B------:R-:W-:Y:S01]  /*7090*/  F2FP.F16.F32.PACK_AB R30, R31, R30 ;  /* 0x0000001e1f1e723e */ /* 0x000fe200000000ff */
[----:B--2---:R-:W-:Y:S01]  /*70a0*/  VIADD R7, R0, 0x13 ;  /* 0x0000001300077836 */ /* 0x004fe20000000000 */
[----:B------:R-:W-:Y:S01]  /*70b0*/  ISETP.LT.AND P5, PT, R6, UR19, !P0 ;  /* 0x0000001306007c0c */ /* 0x000fe2000c7a1270 */
[----:B------:R-:W-:Y:S01]  /*70c0*/  VIADD R6, R0, 0x11 ;  /* 0x0000001100067836 */ /* 0x000fe20000000000 */
[----:B------:R-:W-:Y:S01]  /*70d0*/  @P2 STG.E.U16 desc[UR22][R142.64], R16 ;  /* 0x000000108e002986 */ /* 0x000fe2000c101516 */
[----:B------:R-:W-:Y:S02]  /*70e0*/  F2FP.F16.F32.PACK_AB R32, R33, R32 ;  /* 0x000000202120723e */ /* 0x000fe400000000ff */
[----:B------:R-:W-:Y:S01]  /*70f0*/  F2FP.F16.F32.PACK_AB R34, R35, R34 ;  /* 0x000000222322723e */ /* 0x000fe200000000ff */
[----:B------:R0:W-:Y:S01]  /*7100*/  @P3 STG.E.U16 desc[UR22][R138.64], R9 ;  /* 0x000000098a003986 */ /* 0x0001e2000c101516 */
[----:B------:R-:W-:Y:S01]  /*7110*/  ISETP.LT.AND P6, PT, R6, UR19, !P0 ;  /* 0x0000001306007c0c */ /* 0x000fe2000c7c1270 */
[----:B------:R-:W-:Y:S01]  /*7120*/  VIADD R6, R0, 0x12 ;  /* 0x0000001200067836 */ /* 0x000fe20000000000 */
[----:B------:R-:W-:Y:S01]  /*7130*/  ISETP.LT.AND P3, PT, R7, UR6, !P0 ;  /* 0x0000000607007c0c */ /* 0x000fe2000c761270 */
[----:B------:R-:W-:Y:S01]  /*7140*/  @P1 STG.E.U16 desc[UR22][R136.64], R18 ;  /* 0x0000001288001986 */ /* 0x000fe2000c101516 */
[----:B------:R-:W-:Y:S01]  /*7150*/  PRMT R7, R18, 0x7632, R7 ;  /* 0x0000763212077816 */ /* 0x000fe20000000007 */
[----:B------:R-:W2:Y:S01]  /*7160*/  LDCU UR6, c[0x0][0x39c] ;  /* 0x00007380ff0677ac */ /* 0x000ea20008000800 */
[----:B------:R-:W-:Y:S01]  /*7170*/  ISETP.LT.AND P2, PT, R6, UR4, !P0 ;  /* 0x0000000406007c0c */ /* 0x000fe2000c741270 */
[C---:B------:R-:W-:Y:S01]  /*7180*/  VIADD R6, R0.reuse, 0x14 ;  /* 0x0000001400067836 */ /* 0x040fe20000000000 */
[----:B------:R-:W-:Y:S01]  /*7190*/  F2FP.F16.F32.PACK_AB R36, R37, R36 ;  /* 0x000000242524723e */ /* 0x000fe200000000ff */
[----:B------:R-:W2:Y:S01]  /*71a0*/  LDCU UR4, c[0x0][0x39c] ;  /* 0x00007380ff0477ac */ /* 0x000ea20008000800 */
[----:B-1----:R-:W-:Y:S01]  /*71b0*/  VIADD R8, R0, 0x16 ;  /* 0x0000001600087836 */ /* 0x002fe20000000000 */
[----:B0-----:R-:W-:Y:S01]  /*71c0*/  PRMT R9, R20, 0x7632, R9 ;  /* 0x0000763214097816 */ /* 0x001fe20000000009 */
[----:B------:R0:W-:Y:S01]  /*71d0*/  @P4 STG.E.U16 desc[UR22][R134.64], R7 ;  /* 0x0000000786004986 */ /* 0x0001e2000c101516 */
[----:B---3--:R-:W-:Y:S01]  /*71e0*/  ISETP.LT.AND P1, PT, R6, UR7, !P0 ;  /* 0x0000000706007c0c */ /* 0x008fe2000c721270 */
[----:B------:R-:W-:Y:S01]  /*71f0*/  VIADD R6, R0, 0x15 ;  /* 0x0000001500067836 */ /* 0x000fe20000000000 */
[----:B------:R-:W1:Y:S01]  /*7200*/  LDCU UR7, c[0x0][0x39c] ;  /* 0x00007380ff0777ac */ /* 0x000e620008000800 */
[----:B------:R-:W-:Y:S01]  /*7210*/  @P5 STG.E.U16 desc[UR22][R132.64], R20 ;  /* 0x0000001484005986 */ /* 0x000fe2000c101516 */
[----:B------:R-:W-:-:S02]  /*7220*/  F2FP.F16.F32.PACK_AB R38, R39, R38 ;  /* 0x000000262726723e */ /* 0x000fc400000000ff */
[----:B----4-:R-:W-:Y:S01]  /*7230*/  ISETP.LT.AND P4, PT, R6, UR8, !P0 ;  /* 0x0000000806007c0c */ /* 0x010fe2000c781270 */
[----:B------:R3:W-:Y:S01]  /*7240*/  @P6 STG.E.U16 desc[UR22][R4.64], R9 ;  /* 0x0000000904006986 */ /* 0x0007e2000c101516 */
[----:B------:R-:W-:Y:S02]  /*7250*/  LEA R6, P5, R167, R2, 0x1 ;  /* 0x00000002a7067211 */ /* 0x000fe400078a08ff */
[----:B------:R-:W-:Y:S02]  /*7260*/  F2FP.F16.F32.PACK_AB R40, R41, R40 ;  /* 0x000000282928723e */ /* 0x000fe400000000ff */
[-C--:B0-----:R-:W-:Y:S02]  /*7270*/  LEA.HI.X.SX32 R7, R167, R3.reuse, 0x1, P5 ;  /* 0x00000003a7077211 */ /* 0x081fe400028f0eff */
[----:B--2---:R-:W-:Y:S01]  /*7280*/  ISETP.LT.AND P6, PT, R8, UR4, !P0 ;  /* 0x0000000408007c0c */ /* 0x004fe2000c7c1270 */
[----:B------:R-:W0:Y:S01]  /*7290*/  LDCU UR4, c[0x0][0x39c] ;  /* 0x00007380ff0477ac */ /* 0x000e220008000800 */
[----:B------:R-:W-:Y:S01]  /*72a0*/  LEA R8, P5, R10, R2, 0x1 ;  /* 0x000000020a087211 */ /* 0x000fe200078a08ff */
[----:B------:R2:W-:Y:S01]  /*72b0*/  @P2 STG.E.U16 desc[UR22][R6.64], R22 ;  /* 0x0000001606002986 */ /* 0x0005e2000c101516 */
[----:B------:R-:W-:Y:S01]  /*72c0*/  F2FP.F16.F32.PACK_AB R42, R43, R42 ;  /* 0x0000002a2b2a723e */ /* 0x000fe200000000ff */
[----:B---3--:R-:W-:Y:S01]  /*72d0*/  VIADD R4, R0, 0x17 ;  /* 0x0000001700047836 */ /* 0x008fe20000000000 */
[C---:B------:R-:W-:Y:S01]  /*72e0*/  LEA.HI.X.SX32 R9, R10.reuse, R3, 0x1, P5 ;  /* 0x000000030a097211 */ /* 0x040fe200028f0eff */
[----:B------:R-:W-:Y:S01]  /*72f0*/  VIADD R10, R10, UR5 ;  /* 0x000000050a0a7c36 */ /* 0x000fe20008000000 */
[----:B------:R-:W-:-:S02]  /*7300*/  PRMT R5, R22, 0x7632, R5 ;  /* 0x0000763216057816 */ /* 0x000fc40000000005 */
[----:B------:R-:W-:Y:S01]  /*7310*/  ISETP.LT.AND P2, PT, R4, UR6, !P0 ;  /* 0x0000000604007c0c */ /* 0x000fe2000c741270 */
[----:B------:R-:W3:Y:S01]  /*7320*/  LDCU UR6, c[0x0][0x39c] ;  /* 0x00007380ff0677ac */ /* 0x000ee20008000800 */
[C---:B------:R-:W-:Y:S01]  /*7330*/  VIADD R11, R10.reuse, UR5 ;  /* 0x000000050a0b7c36 */ /* 0x040fe20008000000 */
[----:B------:R4:W-:Y:S01]  /*7340*/  @P3 STG.E.U16 desc[UR22][R8.64], R5 ;  /* 0x0000000508003986 */ /* 0x0009e2000c101516 */
[----:B------:R-:W-:Y:S01]  /*7350*/  LEA R4, P3, R10, R2, 0x1 ;  /* 0x000000020a047211 */ /* 0x000fe200078608ff */
[C---:B--2---:R-:W-:Y:S01]  /*7360*/  VIADD R6, R0.reuse, 0x18 ;  /* 0x0000001800067836 */ /* 0x044fe20000000000 */
[----:B------:R-:W-:Y:S01]  /*7370*/  F2FP.F16.F32.PACK_AB R44, R45, R44 ;  /* 0x0000002c2d2c723e */ /* 0x000fe200000000ff */
[----:B------:R-:W-:Y:S01]  /*7380*/  VIADD R7, R0, 0x19 ;  /* 0x0000001900077836 */ /* 0x000fe20000000000 */
[----:B------:R-:W-:Y:S02]  /*7390*/  F2FP.F16.F32.PACK_AB R46, R47, R46 ;  /* 0x0000002e2f2e723e */ /* 0x000fe400000000ff */
[----:B------:R-:W-:-:S02]  /*73a0*/  F2FP.F16.F32.PACK_AB R48, R49, R48 ;  /* 0x000000303130723e */ /* 0x000fc400000000ff */
[----:B------:R-:W-:Y:S02]  /*73b0*/  F2FP.F16.F32.PACK_AB R50, R51, R50 ;  /* 0x000000323332723e */ /* 0x000fe400000000ff */
[----:B------:R-:W-:Y:S01]  /*73c0*/  F2FP.F16.F32.PACK_AB R52, R53, R52 ;  /* 0x000000343534723e */ /* 0x000fe200000000ff */
[----:B----4-:R-:W-:Y:S01]  /*73d0*/  VIADD R8, R0, 0x1a ;  /* 0x0000001a00087836 */ /* 0x010fe20000000000 */
[-C--:B------:R-:W-:Y:S02]  /*73e0*/  LEA.HI.X.SX32 R5, R10, R3.reuse, 0x1, P3 ;  /* 0x000000030a057211 */ /* 0x080fe400018f0eff */
[----:B0-----:R-:W-:Y:S01]  /*73f0*/  ISETP.LT.AND P3, PT, R6, UR4, !P0 ;  /* 0x0000000406007c0c */ /* 0x001fe2000c761270 */
[----:B------:R-:W0:Y:S01]  /*7400*/  LDCU UR4, c[0x0][0x39c] ;  /* 0x00007380ff0477ac */ /* 0x000e220008000800 */
[----:B------:R-:W-:Y:S01]  /*7410*/  LEA R6, P5, R11, R2, 0x1 ;  /* 0x000000020b067211 */ /* 0x000fe200078a08ff */
[----:B------:R2:W-:Y:S01]  /*7420*/  @P1 STG.E.U16 desc[UR22][R4.64], R24 ;  /* 0x0000001804001986 */ /* 0x0005e2000c101516 */
[----:B-1----:R-:W-:Y:S01]  /*7430*/  ISETP.LT.AND P1, PT, R7, UR7, !P0 ;  /* 0x0000000707007c0c */ /* 0x002fe2000c721270 */
[----:B------:R-:W1:Y:S01]  /*7440*/  LDCU UR7, c[0x0][0x39c] ;  /* 0x00007380ff0777ac */ /* 0x000e620008000800 */
[C---:B------:R-:W-:Y:S01]  /*7450*/  LEA.HI.X.SX32 R7, R11.reuse, R3, 0x1, P5 ;  /* 0x000000030b077211 */ /* 0x040fe200028f0eff */
[----:B------:R-:W-:Y:S01]  /*7460*/  VIADD R11, R11, UR5 ;  /* 0x000000050b0b7c36 */ /* 0x000fe20008000000 */
[----:B---3--:R-:W-:Y:S01]  /*7470*/  ISETP.LT.AND P5, PT, R8, UR6, !P0 ;  /* 0x0000000608007c0c */ /* 0x008fe2000c7a1270 */
[----:B------:R-:W3:Y:S01]  /*7480*/  LDCU UR6, c[0x0][0x39c] ;  /* 0x00007380ff0677ac */ /* 0x000ee20008000800 */
[----:B------:R-:W-:Y:S01]  /*7490*/  F2FP.F16.F32.PACK_AB R54, R55, R54 ;  /* 0x000000363736723e */ /* 0x000fe200000000ff */
[----:B------:R-:W-:Y:S01]  /*74a0*/  VIADD R10, R11, UR5 ;  /* 0x000000050b0a7c36 */ /* 0x000fe20008000000 */
[----:B------:R-:W-:-:S02]  /*74b0*/  F2FP.F16.F32.PACK_AB R56, R57, R56 ;  /* 0x000000383938723e */ /* 0x000fc400000000ff */
[----:B------:R-:W-:Y:S02]  /*74c0*/  F2FP.F16.F32.PACK_AB R58, R59, R58 ;  /* 0x0000003a3b3a723e */ /* 0x000fe400000000ff */
[----:B--2---:R-:W-:Y:S02]  /*74d0*/  PRMT R5, R24, 0x7632, R5 ;  /* 0x0000763218057816 */ /* 0x004fe40000000005 */
[----:B------:R-:W-:Y:S02]  /*74e0*/  F2FP.F16.F32.PACK_AB R60, R61, R60 ;  /* 0x0000003c3d3c723e */ /* 0x000fe400000000ff */
[----:B------:R-:W-:Y:S01]  /*74f0*/  F2FP.F16.F32.PACK_AB R62, R63, R62 ;  /* 0x0000003e3f3e723e */ /* 0x000fe200000000ff */
[----:B------:R2:W-:Y:S01]  /*7500*/  @P4 STG.E.U16 desc[UR22][R6.64], R5 ;  /* 0x0000000506004986 */ /* 0x0005e2000c101516 */
[----:B------:R-:W-:Y:S02]  /*7510*/  LEA R8, P4, R11, R2, 0x1 ;  /* 0x000000020b087211 */ /* 0x000fe400078808ff */
[----:B------:R-:W-:-:S02]  /*7520*/  F2FP.F16.F32.PACK_AB R64, R65, R64 ;  /* 0x000000404140723e */ /* 0x000fc400000000ff */
[-C--:B------:R-:W-:Y:S01]  /*7530*/  LEA.HI.X.SX32 R9, R11, R3.reuse, 0x1, P4 ;  /* 0x000000030b097211 */ /* 0x080fe200020f0eff */
[----:B------:R-:W-:Y:S01]  /*7540*/  VIADD R11, R0, 0x1b ;  /* 0x0000001b000b7836 */ /* 0x000fe20000000000 */
[----:B------:R-:W-:Y:S02]  /*7550*/  LEA R4, P4, R10, R2, 0x1 ;  /* 0x000000020a047211 */ /* 0x000fe400078808ff */
[----:B------:R-:W-:Y:S01]  /*7560*/  F2FP.F16.F32.PACK_AB R66, R67, R66 ;  /* 0x000000424342723e */ /* 0x000fe200000000ff */
[----:B------:R4:W-:Y:S01]  /*7570*/  @P6 STG.E.U16 desc[UR22][R8.64], R26 ;  /* 0x0000001a08006986 */ /* 0x0009e2000c101516 */
[----:B------:R-:W-:Y:S02]  /*7580*/  F2FP.F16.F32.PACK_AB R68, R69, R68 ;  /* 0x000000444544723e */ /* 0x000fe400000000ff */
[----:B--2---:R-:W-:Y:S02]  /*7590*/  PRMT R7, R26, 0x7632, R7 ;  /* 0x000076321a077816 */ /* 0x004fe40000000007 */
[C---:B------:R-:W-:Y:S01]  /*75a0*/  LEA.HI.X.SX32 R5, R10.reuse, R3, 0x1, P4 ;  /* 0x000000030a057211 */ /* 0x040fe200020f0eff */
[----:B------:R-:W-:Y:S01]  /*75b0*/  VIADD R10, R10, UR5 ;  /* 0x000000050a0a7c36 */ /* 0x000fe20008000000 */
[----:B0-----:R-:W-:Y:S01]  /*75c0*/  ISETP.LT.AND P4, PT, R11, UR4, !P0 ;  /* 0x000000040b007c0c */ /* 0x001fe2000c781270 */
[----:B------:R-:W0:Y:S01]  /*75d0*/  LDCU UR4, c[0x0][0x39c] ;  /* 0x00007380ff0477ac */ /* 0x000e220008000800 */
[----:B------:R-:W-:Y:S01]  /*75e0*/  F2FP.F16.F32.PACK_AB R70, R71, R70 ;  /* 0x000000464746723e */ /* 0x000fe200000000ff */
[----:B------:R2:W-:Y:S01]  /*75f0*/  @P2 STG.E.U16 desc[UR22][R4.64], R7 ;  /* 0x0000000704002986 */ /* 0x0005e2000c101516 */
[C---:B------:R-:W-:Y:S01]  /*7600*/  LEA R6, P2, R10.reuse, R2, 0x1 ;  /* 0x000000020a067211 */ /* 0x040fe200078408ff */
[----:B------:R-:W-:Y:S01]  /*7610*/  VIADD R11, R10, UR5 ;  /* 0x000000050a0b7c36 */ /* 0x000fe20008000000 */
[----:B------:R-:W-:Y:S01]  /*7620*/  F2FP.F16.F32.PACK_AB R72, R73, R72 ;  /* 0x000000484948723e */ /* 0x000fe200000000ff */
[----:B----4-:R-:W-:Y:S01]  /*7630*/  VIADD R9, R0, 0x1d ;  /* 0x0000001d00097836 */ /* 0x010fe20000000000 */
[----:B------:R-:W-:-:S02]  /*7640*/  F2FP.F16.F32.PACK_AB R74, R75, R74 ;  /* 0x0000004a4b4a723e */ /* 0x000fc400000000ff */
[----:B------:R-:W-:Y:S02]  /*7650*/  LEA R8, P6, R11, R2, 0x1 ;  /* 0x000000020b087211 */ /* 0x000fe400078c08ff */
[----:B------:R-:W-:Y:S02]  /*7660*/  F2FP.F16.F32.PACK_AB R76, R77, R76 ;  /* 0x0000004c4d4c723e */ /* 0x000fe400000000ff */
[----:B------:R-:W-:Y:S01]  /*7670*/  F2FP.F16.F32.PACK_AB R78, R79, R78 ;  /* 0x0000004e4f4e723e */ /* 0x000fe200000000ff */
[----:B--2---:R-:W-:Y:S01]  /*7680*/  VIADD R5, R0, 0x1e ;  /* 0x0000001e00057836 */ /* 0x004fe20000000000 */
[-C--:B------:R-:W-:Y:S02]  /*7690*/  LEA.HI.X.SX32 R7, R10, R3.reuse, 0x1, P2 ;  /* 0x000000030a077211 */ /* 0x080fe400010f0eff */
[----:B---3--:R-:W-:Y:S01]  /*76a0*/  ISETP.LT.AND P2, PT, R12, UR6, !P0 ;  /* 0x000000060c007c0c */ /* 0x008fe2000c741270 */
[----:B------:R-:W2:Y:S01]  /*76b0*/  LDCU UR6, c[0x0][0x39c] ;  /* 0x00007380ff0677ac */ /* 0x000ea20008000800 */
[----:B------:R-:W-:Y:S01]  /*76c0*/  VIADD R12, R0, 0x20 ;  /* 0x00000020000c7836 */ /* 0x000fe20000000000 */
[----:B------:R3:W-:Y:S01]  /*76d0*/  @P3 STG.E.U16 desc[UR22][R6.64], R28 ;  /* 0x0000001c06003986 */ /* 0x0007e2000c101516 */
[----:B-1----:R-:W-:Y:S01]  /*76e0*/  ISETP.LT.AND P3, PT, R9, UR7, !P0 ;  /* 0x0000000709007c0c */ /* 0x002fe2000c761270 */
[----:B------:R-:W1:Y:S01]  /*76f0*/  LDCU UR7, c[0x0][0x39c] ;  /* 0x00007380ff0777ac */ /* 0x000e620008000800 */
[C---:B------:R-:W-:Y:S01]  /*7700*/  LEA.HI.X.SX32 R9, R11.reuse, R3, 0x1, P6 ;  /* 0x000000030b097211 */ /* 0x040fe200030f0eff */
[----:B------:R-:W-:Y:S01]  /*7710*/  VIADD R11, R11, UR5 ;  /* 0x000000050b0b7c36 */ /* 0x000fe20008000000 */
[----:B------:R-:W-:-:S02]  /*7720*/  F2FP.F16.F32.PACK_AB R80, R81, R80 ;  /* 0x000000505150723e */ /* 0x000fc400000000ff */
[----:B------:R-:W-:Y:S01]  /*7730*/  F2FP.F16.F32.PACK_AB R82, R83, R82 ;  /* 0x000000525352723e */ /* 0x000fe200000000ff */
[C---:B------:R-:W-:Y:S01]  /*7740*/  VIADD R10, R11.reuse, UR5 ;  /* 0x000000050b0a7c36 */ /* 0x040fe20008000000 */
[----:B------:R-:W-:Y:S02]  /*7750*/  LEA R4, P6, R11, R2, 0x1 ;  /* 0x000000020b047211 */ /* 0x000fe400078c08ff */
[----:B------:R-:W-:Y:S02]  /*7760*/  F2FP.F16.F32.PACK_AB R84, R85, R84 ;  /* 0x000000545554723e */ /* 0x000fe400000000ff */
[----:B---3--:R-:W-:Y:S02]  /*7770*/  PRMT R7, R28, 0x7632, R7 ;  /* 0x000076321c077816 */ /* 0x008fe40000000007 */
[----:B------:R-:W-:Y:S02]  /*7780*/  F2FP.F16.F32.PACK_AB R86, R87, R86 ;  /* 0x000000565756723e */ /* 0x000fe400000000ff */
[----:B------:R-:W-:Y:S01]  /*7790*/  F2FP.F16.F32.PACK_AB R88, R89, R88 ;  /* 0x000000585958723e */ /* 0x000fe200000000ff */
[----:B------:R3:W-:Y:S01]  /*77a0*/  @P1 STG.E.U16 desc[UR22][R8.64], R7 ;  /* 0x0000000708001986 */ /* 0x0007e2000c101516 */
[----:B0-----:R-:W-:Y:S01]  /*77b0*/  ISETP.LT.AND P1, PT, R5, UR4, !P0 ;  /* 0x0000000405007c0c */ /* 0x001fe2000c721270 */
[----:B------:R-:W0:Y:S01]  /*77c0*/  LDCU UR4, c[0x0][0x39c] ;  /* 0x00007380ff0477ac */ /* 0x000e220008000800 */
[----:B------:R-:W-:Y:S01]  /*77d0*/  LEA.HI.X.SX32 R5, R11, R3, 0x1, P6 ;  /* 0x000000030b057211 */ /* 0x000fe200030f0eff */
[----:B------:R-:W-:Y:S01]  /*77e0*/  VIADD R11, R0, 0x1f ;  /* 0x0000001f000b7836 */ /* 0x000fe20000000000 */
[----:B------:R-:W-:-:S02]  /*77f0*/  LEA R6, P6, R10, R2, 0x1 ;  /* 0x000000020a067211 */ /* 0x000fc400078c08ff */
[----:B------:R-:W-:Y:S01]  /*7800*/  F2FP.F16.F32.PACK_AB R90, R91, R90 ;  /* 0x0000005a5b5a723e */ /* 0x000fe200000000ff */
[----:B------:R4:W-:Y:S01]  /*7810*/  @P5 STG.E.U16 desc[UR22][R4.64], R30 ;  /* 0x0000001e04005986 */ /* 0x0009e2000c101516 */
[----:B--2---:R-:W-:Y:S01]  /*7820*/  ISETP.LT.AND P5, PT, R11, UR6, !P0 ;  /* 0x000000060b007c0c */ /* 0x004fe2000c7a1270 */
[----:B------:R-:W2:Y:S01]  /*7830*/  LDCU UR6, c[0x0][0x39c] ;  /* 0x00007380ff0677ac */ /* 0x000ea20008000800 */
[----:B------:R-:W-:Y:S02]  /*7840*/  F2FP.F16.F32.PACK_AB R92, R93, R92 ;  /* 0x0000005c5d5c723e */ /* 0x000fe400000000ff */
[C---:B---3--:R-:W-:Y:S01]  /*7850*/  LEA.HI.X.SX32 R7, R10.reuse, R3, 0x1, P6 ;  /* 0x000000030a077211 */ /* 0x048fe200030f0eff */
[----:B------:R-:W-:Y:S01]  /*7860*/  VIADD R10, R10, UR5 ;  /* 0x000000050a0a7c36 */ /* 0x000fe20008000000 */
[----:B------:R-:W-:Y:S02]  /*7870*/  F2FP.F16.F32.PACK_AB R94, R95, R94 ;  /* 0x0000005e5f5e723e */ /* 0x000fe400000000ff */
[----:B------:R-:W-:Y:S01]  /*7880*/  F2FP.F16.F32.PACK_AB R96, R97, R96 ;  /* 0x000000606160723e */ /* 0x000fe200000000ff */
[----:B------:R-:W-:Y:S01]  /*7890*/  VIADD R11, R10, UR5 ;  /* 0x000000050a0b7c36 */ /* 0x000fe20008000000 */
[----:B------:R-:W-:-:S02]  /*78a0*/  F2FP.F16.F32.PACK_AB R98, R99, R98 ;  /* 0x000000626362723e */ /* 0x000fc400000000ff */
[----:B----4-:R-:W-:Y:S02]  /*78b0*/  PRMT R5, R30, 0x7632, R5 ;  /* 0x000076321e057816 */ /* 0x010fe40000000005 */
[----:B0-----:R-:W-:Y:S01]  /*78c0*/  ISETP.LT.AND P6, PT, R12, UR4, !P0 ;  /* 0x000000040c007c0c */ /* 0x001fe2000c7c1270 */
[----:B------:R-:W0:Y:S01]  /*78d0*/  LDCU UR4, c[0x0][0x39c] ;  /* 0x00007380ff0477ac */ /* 0x000e220008000800 */
[----:B------:R-:W-:Y:S01]  /*78e0*/  VIADD R12, R0, 0x26 ;  /* 0x00000026000c7836 */ /* 0x000fe20000000000 */
[----:B------:R3:W-:Y:S01]  /*78f0*/  @P4 STG.E.U16 desc[UR22][R6.64], R5 ;  /* 0x0000000506004986 */ /* 0x0007e2000c101516 */
[C---:B------:R-:W-:Y:S02]  /*7900*/  LEA R8, P4, R10.reuse, R2, 0x1 ;  /* 0x000000020a087211 */ /* 0x040fe400078808ff */
[----:B------:R-:W-:Y:S02]  /*7910*/  F2FP.F16.F32.PACK_AB R100, R101, R100 ;  /* 0x000000646564723e */ /* 0x000fe400000000ff */
[----:B------:R-:W-:-:S02]  /*7920*/  LEA.HI.X.SX32 R9, R10, R3, 0x1, P4 ;  /* 0x000000030a097211 */ /* 0x000fc400020f0eff */
[----:B------:R-:W-:Y:S02]  /*7930*/  LEA R4, P4, R11, R2, 0x1 ;  /* 0x000000020b047211 */ /* 0x000fe400078808ff */
[----:B------:R-:W-:Y:S01]  /*7940*/  F2FP.F16.F32.PACK_AB R102, R103, R102 ;  /* 0x000000666766723e */ /* 0x000fe200000000ff */
[----:B------:R4:W-:Y:S01]  /*7950*/  @P2 STG.E.U16 desc[UR22][R8.64], R32 ;  /* 0x0000002008002986 */ /* 0x0009e2000c101516 */
[----:B------:R-:W-:Y:S01]  /*7960*/  F2FP.F16.F32.PACK_AB R104, R105, R104 ;  /* 0x000000686968723e */ /* 0x000fe200000000ff */
[----:B---3--:R-:W-:Y:S01]  /*7970*/  VIADD R6, R0, 0x21 ;  /* 0x0000002100067836 */ /* 0x008fe20000000000 */
[C---:B------:R-:W-:Y:S01]  /*7980*/  LEA.HI.X.SX32 R5, R11.reuse, R3, 0x1, P4 ;  /* 0x000000030b057211 */ /* 0x040fe200020f0eff */
[----:B------:R-:W-:Y:S01]  /*7990*/  VIADD R11, R11, UR5 ;  /* 0x000000050b0b7c36 */ /* 0x000fe20008000000 */
[----:B------:R-:W-:Y:S02]  /*79a0*/  PRMT R7, R32, 0x7632, R7 ;  /* 0x0000763220077816 */ /* 0x000fe40000000007 */
[----:B--2---:R-:W-:Y:S01]  /*79b0*/  ISETP.LT.AND P2, PT, R6, UR6, !P0 ;  /* 0x0000000606007c0c */ /* 0x004fe2000c741270 */
[----:B------:R-:W2:Y:S01]  /*79c0*/  LDCU UR6, c[0x0][0x39c] ;  /* 0x00007380ff0677ac */ /* 0x000ea20008000800 */
[C---:B------:R-:W-:Y:S01]  /*79d0*/  VIADD R10, R11.reuse, UR5 ;  /* 0x000000050b0a7c36 */ /* 0x040fe20008000000 */
[----:B------:R3:W-:Y:S01]  /*79e0*/  @P3 STG.E.U16 desc[UR22][R4.64], R7 ;  /* 0x0000000704003986 */ /* 0x0007e2000c101516 */
[----:B------:R-:W-:Y:S01]  /*79f0*/  LEA R6, P3, R11, R2, 0x1 ;  /* 0x000000020b067211 */ /* 0x000fe200078608ff */
[C---:B----4-:R-:W-:Y:S01]  /*7a00*/  VIADD R8, R0.reuse, 0x22 ;  /* 0x0000002200087836 */ /* 0x050fe20000000000 */
[----:B------:R-:W-:Y:S01]  /*7a10*/  F2FP.F16.F32.PACK_AB R106, R107, R106 ;  /* 0x0000006a6b6a723e */ /* 0x000fe200000000ff */
[----:B------:R-:W-:Y:S01]  /*7a20*/  VIADD R9, R0, 0x23 ;  /* 0x0000002300097836 */ /* 0x000fe20000000000 */
[----:B------:R-:W-:-:S02]  /*7a30*/  F2FP.F16.F32.PACK_AB R108, R109, R108 ;  /* 0x0000006c6d6c723e */ /* 0x000fc400000000ff */
[----:B------:R-:W-:Y:S02]  /*7a40*/  F2FP.F16.F32.PACK_AB R110, R111, R110 ;  /* 0x0000006e6f6e723e */ /* 0x000fe400000000ff */
[----:B------:R-:W-:Y:S02]  /*7a50*/  F2FP.F16.F32.PACK_AB R112, R113, R112 ;  /* 0x000000707170723e */ /* 0x000fe400000000ff */
[----:B------:R-:W-:Y:S01]  /*7a60*/  F2FP.F16.F32.PACK_AB R114, R115, R114 ;  /* 0x000000727372723e */ /* 0x000fe200000000ff */
[----:B---3--:R-:W-:Y:S01]  /*7a70*/  VIADD R4, R0, 0x24 ;  /* 0x0000002400047836 */ /* 0x008fe20000000000 */
[-C--:B------:R-:W-:Y:S02]  /*7a80*/  LEA.HI.X.SX32 R7, R11, R3.reuse, 0x1, P3 ;  /* 0x000000030b077211 */ /* 0x080fe400018f0eff */
[----:B0-----:R-:W-:Y:S01]  /*7a90*/  ISETP.LT.AND P3, PT, R8, UR4, !P0 ;  /* 0x0000000408007c0c */ /* 0x001fe2000c761270 */
[----:B------:R-:W0:Y:S01]  /*7aa0*/  LDCU UR4, c[0x0][0x39c] ;  /* 0x00007380ff0477ac */ /* 0x000e220008000800 */
[C---:B------:R-:W-:Y:S01]  /*7ab0*/  LEA R8, P4, R10.reuse, R2, 0x1 ;  /* 0x000000020a087211 */ /* 0x040fe200078808ff */
[----:B------:R-:W-:Y:S01]  /*7ac0*/  @P1 STG.E.U16 desc[UR22][R6.64], R34 ;  /* 0x0000002206001986 */ /* 0x000fe2000c101516 */
[----:B-1----:R-:W-:Y:S01]  /*7ad0*/  ISETP.LT.AND P1, PT, R9, UR7, !P0 ;  /* 0x0000000709007c0c */ /* 0x002fe2000c721270 */
[----:B------:R-:W1:Y:S01]  /*7ae0*/  LDCU UR7, c[0x0][0x39c] ;  /* 0x00007380ff0777ac */ /* 0x000e620008000800 */
[C---:B------:R-:W-:Y:S01]  /*7af0*/  LEA.HI.X.SX32 R9, R10.reuse, R3, 0x1, P4 ;  /* 0x000000030a097211 */ /* 0x040fe200020f0eff */
[----:B------:R-:W-:Y:S01]  /*7b00*/  VIADD R10, R10, UR5 ;  /* 0x000000050a0a7c36 */ /* 0x000fe20008000000 */
[----:B------:R-:W-:-:S02]  /*7b10*/  PRMT R5, R34, 0x7632, R5 ;  /* 0x0000763222057816 */ /* 0x000fc40000000005 */
[----:B--2---:R-:W-:Y:S01]  /*7b20*/  ISETP.LT.AND P4, PT, R4, UR6, !P0 ;  /* 0x0000000604007c0c */ /* 0x004fe2000c781270 */
[C---:B------:R-:W-:Y:S01]  /*7b30*/  VIADD R11, R10.reuse, UR5 ;  /* 0x000000050a0b7c36 */ /* 0x040fe20008000000 */
[----:B------:R-:W2:Y:S01]  /*7b40*/  LDCU UR6, c[0x0][0x39c] ;  /* 0x00007380ff0677ac */ /* 0x000ea20008000800 */
[----:B------:R3:W-:Y:S01]  /*7b50*/  @P5 STG.E.U16 desc[UR22][R8.64], R5 ;  /* 0x0000000508005986 */ /* 0x0007e2000c101516 */
[----:B------:R-:W-:Y:S02]  /*7b60*/  LEA R4, P5, R10, R2, 0x1 ;  /* 0x000000020a047211 */ /* 0x000fe400078a08ff */
[----:B------:R-:W-:Y:S02]  /*7b70*/  F2FP.F16.F32.PACK_AB R116, R117, R116 ;  /* 0x000000747574723e */ /* 0x000fe400000000ff */
[----:B------:R-:W-:Y:S02]  /*7b80*/  F2FP.F16.F32.PACK_AB R118, R119, R118 ;  /* 0x000000767776723e */ /* 0x000fe400000000ff */
[----:B------:R-:W-:-:S02]  /*7b90*/  F2FP.F16.F32.PACK_AB R120, R121, R120 ;  /* 0x000000787978723e */ /* 0x000fc400000000ff */
[----:B------:R-:W-:Y:S02]  /*7ba0*/  F2FP.F16.F32.PACK_AB R122, R123, R122 ;  /* 0x0000007a7b7a723e */ /* 0x000fe400000000ff */
[----:B------:R-:W-:Y:S02]  /*7bb0*/  F2FP.F16.F32.PACK_AB R124, R125, R124 ;  /* 0x0000007c7d7c723e */ /* 0x000fe400000000ff */
[-C--:B---3--:R-:W-:Y:S01]  /*7bc0*/  LEA.HI.X.SX32 R5, R10, R3.reuse, 0x1, P5 ;  /* 0x000000030a057211 */ /* 0x088fe200028f0eff */
[----:B------:R-:W-:Y:S01]  /*7bd0*/  VIADD R10, R0, 0x25 ;  /* 0x00000025000a7836 */ /* 0x000fe20000000000 */
[C---:B------:R-:W-:Y:S02]  /*7be0*/  LEA R6, P5, R11.reuse, R2, 0x1 ;  /* 0x000000020b067211 */ /* 0x040fe400078a08ff */
[----:B------:R-:W-:Y:S01]  /*7bf0*/  PRMT R9, R36, 0x7632, R9 ;  /* 0x0000763224097816 */ /* 0x000fe20000000009 */
[----:B------:R3:W-:Y:S01]  /*7c00*/  @P6 STG.E.U16 desc[UR22][R4.64], R36 ;  /* 0x0000002404006986 */ /* 0x0007e2000c101516 */
        /* <DEDUP_REMOVED lines=8> */
[----:B------:R-:W-:-:S02]  /*7c90*/  F2FP.F16.F32.PACK_AB R128, R129, R128 ;  /* 0x000000808180723e */ /* 0x000fc400000000ff */
[----:B------:R-:W-:Y:S01]  /*7ca0*/  F2FP.F16.F32.PACK_AB R130, R131, R130 ;  /* 0x000000828382723e */ /* 0x000fe200000000ff */
[----:B---3--:R-:W-:Y:S01]  /*7cb0*/  VIADD R5, R0, 0x27 ;  /* 0x0000002700057836 */ /* 0x008fe20000000000 */
[----:B------:R-:W-:Y:S02]  /*7cc0*/  LEA R4, P6, R10, R2, 0x1 ;  /* 0x000000020a047211 */ /* 0x000fe400078c08ff */
[-C--:B----4-:R-:W-:Y:S01]  /*7cd0*/  LEA.HI.X.SX32 R9, R11, R3.reuse, 0x1, P2 ;  /* 0x000000030b097211 */ /* 0x090fe200010f0eff */
[----:B------:R-:W-:Y:S01]  /*7ce0*/  VIADD R7, R0, 0x28 ;  /* 0x0000002800077836 */ /* 0x000fe20000000000 */
[----:B--2---:R-:W-:Y:S01]  /*7cf0*/  ISETP.LT.AND P2, PT, R12, UR6, !P0 ;  /* 0x000000060c007c0c */ /* 0x004fe2000c741270 */
[----:B------:R-:W2:Y:S01]  /*7d00*/  LDCU UR6, c[0x0][0x39c] ;  /* 0x00007380ff0677ac */ /* 0x000ea20008000800 */
[----:B------:R-:W-:Y:S01]  /*7d10*/  VIADD R12, R0, 0x2a ;  /* 0x0000002a000c7836 */ /* 0x000fe20000000000 */
[----:B------:R3:W-:Y:S01]  /*7d20*/  @P3 STG.E.U16 desc[UR22][R8.64], R38 ;  /* 0x0000002608003986 */ /* 0x0007e2000c101516 */
[----:B-1----:R-:W-:Y:S01]  /*7d30*/  ISETP.LT.AND P3, PT, R5, UR7, !P0 ;  /* 0x0000000705007c0c */ /* 0x002fe2000c761270 */
[----:B------:R-:W1:Y:S01]  /*7d40*/  LDCU UR7, c[0x0][0x39c] ;  /* 0x00007380ff0777ac */ /* 0x000e620008000800 */
[C---:B------:R-:W-:Y:S01]  /*7d50*/  LEA.HI.X.SX32 R5, R10.reuse, R3, 0x1, P6 ;  /* 0x000000030a057211 */ /* 0x040fe200030f0eff */
[----:B------:R-:W-:-:S04]  /*7d60*/  VIADD R10, R10, UR5 ;  /* 0x000000050a0a7c36 */ /* 0x000fc80008000000 */
[C---:B------:R-:W-:Y:S01]  /*7d70*/  VIADD R11, R10.reuse, UR5 ;  /* 0x000000050a0b7c36 */ /* 0x040fe20008000000 */
[----:B------:R-:W-:Y:S02]  /*7d80*/  LEA R6, P6, R10, R2, 0x1 ;  /* 0x000000020a067211 */ /* 0x000fe400078c08ff */
[----:B---3--:R-:W-:-:S05]  /*7d90*/  PRMT R9, R38, 0x7632, R9 ;  /* 0x0000763226097816 */ /* 0x008fca0000000009 */
[----:B------:R3:W-:Y:S01]  /*7da0*/  @P1 STG.E.U16 desc[UR22][R4.64], R9 ;  /* 0x0000000904001986 */ /* 0x0007e2000c101516 */
[----:B0-----:R-:W-:Y:S01]  /*7db0*/  ISETP.LT.AND P1, PT, R7, UR4, !P0 ;  /* 0x0000000407007c0c */ /* 0x001fe2000c721270 */
[----:B------:R-:W0:Y:S01]  /*7dc0*/  LDCU UR4, c[0x0][0x39c] ;  /* 0x00007380ff0477ac */ /* 0x000e220008000800 */
[----:B------:R-:W-:Y:S01]  /*7dd0*/  LEA.HI.X.SX32 R7, R10, R3, 0x1, P6 ;  /* 0x000000030a077211 */ /* 0x000fe200030f0eff */
[----:B------:R-:W-:Y:S01]  /*7de0*/  VIADD R10, R0, 0x29 ;  /* 0x00000029000a7836 */ /* 0x000fe20000000000 */
[----:B------:R-:W-:-:S03]  /*7df0*/  LEA R8, P6, R11, R2, 0x1 ;  /* 0x000000020b087211 */ /* 0x000fc600078c08ff */
[----:B------:R-:W-:Y:S01]  /*7e00*/  @P4 STG.E.U16 desc[UR22][R6.64], R40 ;  /* 0x0000002806004986 */ /* 0x000fe2000c101516 */
[----:B--2---:R-:W-:Y:S01]  /*7e10*/  ISETP.LT.AND P4, PT, R10, UR6, !P0 ;  /* 0x000000060a007c0c */ /* 0x004fe2000c781270 */
[----:B------:R-:W2:Y:S01]  /*7e20*/  LDCU UR6, c[0x0][0x39c] ;  /* 0x00007380ff0677ac */ /* 0x000ea20008000800 */
[C---:B---3--:R-:W-:Y:S01]  /*7e30*/  LEA.HI.X.SX32 R9, R11.reuse, R3, 0x1, P6 ;  /* 0x000000030b097211 */ /* 0x048fe200030f0eff */
[----:B------:R-:W-:Y:S01]  /*7e40*/  VIADD R11, R11, UR5 ;  /* 0x000000050b0b7c36 */ /* 0x000fe20008000000 */
[----:B------:R-:W-:-:S03]  /*7e50*/  PRMT R5, R40, 0x7632, R5 ;  /* 0x0000763228057816 */ /* 0x000fc60000000005 */
[C---:B------:R-:W-:Y:S02]  /*7e60*/  VIADD R10, R11.reuse, UR5 ;  /* 0x000000050b0a7c36 */ /* 0x040fe40008000000 */
[----:B------:R3:W-:Y:S01]  /*7e70*/  @P5 STG.E.U16 desc[UR22][R8.64], R5 ;  /* 0x0000000508005986 */ /* 0x0007e2000c101516 */
[CC--:B------:R-:W-:Y:S02]  /*7e80*/  LEA R4, P5, R11.reuse, R2.reuse, 0x1 ;  /* 0x000000020b047211 */ /* 0x0c0fe400078a08ff */
[----:B0-----:R-:W-:Y:S01]  /*7e90*/  ISETP.LT.AND P6, PT, R12, UR4, !P0 ;  /* 0x000000040c007c0c */ /* 0x001fe2000c7c1270 */
[----:B------:R-:W0:Y:S01]  /*7ea0*/  LDCU UR4, c[0x0][0x39c] ;  /* 0x00007380ff0477ac */ /* 0x000e220008000800 */
[C---:B------:R-:W-:Y:S01]  /*7eb0*/  VIADD R12, R0.reuse, 0x30 ;  /* 0x00000030000c7836 */ /* 0x040fe20000000000 */
[----:B---3--:R-:W-:Y:S01]  /*7ec0*/  LEA.HI.X.SX32 R5, R11, R3, 0x1, P5 ;  /* 0x000000030b057211 */ /* 0x008fe200028f0eff */
[----:B------:R-:W-:Y:S01]  /*7ed0*/  VIADD R8, R0, 0x2b ;  /* 0x0000002b00087836 */ /* 0x000fe20000000000 */
[----:B------:R-:W-:-:S02]  /*7ee0*/  LEA R6, P5, R10, R2, 0x1 ;  /* 0x000000020a067211 */ /* 0x000fc400078a08ff */
[----:B------:R-:W-:Y:S01]  /*7ef0*/  PRMT R9, R42, 0x7632, R9 ;  /* 0x000076322a097816 */ /* 0x000fe20000000009 */
[----:B------:R3:W-:Y:S01]  /*7f00*/  @P2 STG.E.U16 desc[UR22][R4.64], R42 ;  /* 0x0000002a04002986 */ /* 0x0007e2000c101516 */
[C---:B------:R-:W-:Y:S01]  /*7f10*/  LEA.HI.X.SX32 R7, R10.reuse, R3, 0x1, P5 ;  /* 0x000000030a077211 */ /* 0x040fe200028f0eff */
[----:B------:R-:W-:Y:S01]  /*7f20*/  VIADD R10, R10, UR5 ;  /* 0x000000050a0a7c36 */ /* 0x000fe20008000000 */
[----:B--2---:R-:W-:Y:S01]  /*7f30*/  ISETP.LT.AND P2, PT, R8, UR6, !P0 ;  /* 0x0000000608007c0c */ /* 0x004fe2000c741270 */
[----:B------:R-:W2:Y:S02]  /*7f40*/  LDCU UR6, c[0x0][0x39c] ;  /* 0x00007380ff0677ac */ /* 0x000ea40008000800 */
[----:B------:R4:W-:Y:S01]  /*7f50*/  @P3 STG.E.U16 desc[UR22][R6.64], R9 ;  /* 0x0000000906003986 */ /* 0x0009e2000c101516 */
[C---:B------:R-:W-:Y:S01]  /*7f60*/  LEA R8, P3, R10.reuse, R2, 0x1 ;  /* 0x000000020a087211 */ /* 0x040fe200078608ff */
[----:B------:R-:W-:Y:S02]  /*7f70*/  VIADD R11, R10, UR5 ;  /* 0x000000050a0b7c36 */ /* 0x000fe40008000000 */
[----:B---3--:R-:W-:-:S02]  /*7f80*/  VIADD R4, R0, 0x2c ;  /* 0x0000002c00047836 */ /* 0x008fc40000000000 */
[----:B------:R-:W-:Y:S01]  /*7f90*/  VIADD R5, R0, 0x2d ;  /* 0x0000002d00057836 */ /* 0x000fe20000000000 */
[-C--:B----4-:R-:W-:Y:S01]  /*7fa0*/  LEA.HI.X.SX32 R9, R10, R3.reuse, 0x1, P3 ;  /* 0x000000030a097211 */ /* 0x090fe200018f0eff */
[----:B------:R-:W-:Y:S01]  /*7fb0*/  VIADD R6, R0, 0x2e ;  /* 0x0000002e00067836 */ /* 0x000fe20000000000 */
[----:B0-----:R-:W-:Y:S01]  /*7fc0*/  ISETP.LT.AND P3, PT, R4, UR4, !P0 ;  /* 0x0000000404007c0c */ /* 0x001fe2000c761270 */
[----:B------:R-:W0:Y:S01]  /*7fd0*/  LDCU UR4, c[0x0][0x39c] ;  /* 0x00007380ff0477ac */ /* 0x000e220008000800 */
[----:B------:R-:W-:Y:S01]  /*7fe0*/  LEA R4, P5, R11, R2, 0x1 ;  /* 0x000000020b047211 */ /* 0x000fe200078a08ff */
        /* <DEDUP_REMOVED lines=10> */
[----:B------:R-:W-:-:S04]  /*8090*/  LEA R6, P4, R11, R2, 0x1 ;  /* 0x000000020b067211 */ /* 0x000fc800078808ff */
[-C--:B---3--:R-:W-:Y:S01]  /*80a0*/  LEA.HI.X.SX32 R7, R11, R3.reuse, 0x1, P4 ;  /* 0x000000030b077211 */ /* 0x088fe200020f0eff */
[----:B------:R-:W-:Y:S01]  /*80b0*/  VIADD R11, R0, 0x2f ;  /* 0x0000002f000b7836 */ /* 0x000fe20000000000 */
[-C--:B------:R-:W-:Y:S02]  /*80c0*/  LEA R8, P4, R10, R2.reuse, 0x1 ;  /* 0x000000020a087211 */ /* 0x080fe400078808ff */
[----:B------:R-:W-:Y:S01]  /*80d0*/  PRMT R5, R46, 0x7632, R5 ;  /* 0x000076322e057816 */ /* 0x000fe20000000005 */
[----:B------:R3:W-:Y:S01]  /*80e0*/  @P6 STG.E.U16 desc[UR22][R6.64], R46 ;  /* 0x0000002e06006986 */ /* 0x0007e2000c101516 */
[C---:B------:R-:W-:Y:S01]  /*80f0*/  LEA.HI.X.SX32 R9, R10.reuse, R3, 0x1, P4 ;  /* 0x000000030a097211 */ /* 0x040fe200020f0eff */
[----:B------:R-:W-:Y:S01]  /*8100*/  VIADD R10, R10, UR5 ;  /* 0x000000050a0a7c36 */ /* 0x000fe20008000000 */
[----:B0-----:R-:W-:Y:S01]  /*8110*/  ISETP.LT.AND P4, PT, R11, UR4, !P0 ;  /* 0x000000040b007c0c */ /* 0x001fe2000c781270 */
[----:B------:R-:W0:Y:S02]  /*8120*/  LDCU UR4, c[0x0][0x39c] ;  /* 0x00007380ff0477ac */ /* 0x000e240008000800 */
[----:B------:R4:W-:Y:S01]  /*8130*/  @P2 STG.E.U16 desc[UR22][R8.64], R5 ;  /* 0x0000000508002986 */ /* 0x0009e2000c101516 */
[C---:B------:R-:W-:Y:S01]  /*8140*/  LEA R4, P2, R10.reuse, R2, 0x1 ;  /* 0x000000020a047211 */ /* 0x040fe200078408ff */
[----:B------:R-:W-:-:S02]  /*8150*/  VIADD R11, R10, UR5 ;  /* 0x000000050a0b7c36 */ /* 0x000fc40008000000 */
[----:B---3--:R-:W-:-:S03]  /*8160*/  VIADD R7, R0, 0x31 ;  /* 0x0000003100077836 */ /* 0x008fc60000000000 */
        /* <DEDUP_REMOVED lines=28> */
[-C--:B------:R-:W-:Y:S02]  /*8330*/  LEA R6, P4, R10, R2.reuse, 0x1 ;  /* 0x000000020a067211 */ /* 0x080fe400078808ff */
[----:B0-----:R-:W-:Y:S01]  /*8340*/  ISETP.LT.AND P6, PT, R12, UR4, !P0 ;  /* 0x000000040c007c0c */ /* 0x001fe2000c7c1270 */
[----:B------:R-:W0:Y:S01]  /*8350*/  LDCU UR4, c[0x0][0x39c] ;  /* 0x00007380ff0477ac */ /* 0x000e220008000800 */
[----:B------:R-:W-:Y:S01]  /*8360*/  VIADD R12, R0, 0x3a ;  /* 0x0000003a000c7836 */ /* 0x000fe20000000000 */
        /* <DEDUP_REMOVED lines=13> */
[C---:B------:R-:W-:Y:S01]  /*8440*/  VIADD R7, R0.reuse, 0x37 ;  /* 0x0000003700077836 */ /* 0x040fe20000000000 */
[-C--:B----4-:R-:W-:Y:S01]  /*8450*/  LEA.HI.X.SX32 R5, R11, R3.reuse, 0x1, P3 ;  /* 0x000000030b057211 */ /* 0x090fe200018f0eff */
[----:B------:R-:W-:Y:S01]  /*8460*/  VIADD R8, R0, 0x38 ;  /* 0x0000003800087836 */ /* 0x000fe20000000000 */
[----:B0-----:R-:W-:Y:S01]  /*8470*/  ISETP.LT.AND P3, PT, R6, UR4, !P0 ;  /* 0x0000000406007c0c */ /* 0x001fe2000c761270 */
[----:B------:R-:W0:Y:S01]  /*8480*/  LDCU UR4, c[0x0][0x39c] ;  /* 0x00007380ff0477ac */ /* 0x000e220008000800 */
[C---:B------:R-:W-:Y:S01]  /*8490*/  LEA R6, P4, R10.reuse, R2, 0x1 ;  /* 0x000000020a067211 */ /* 0x040fe200078808ff */
[----:B------:R3:W-:Y:S01]  /*84a0*/  @P1 STG.E.U16 desc[UR22][R4.64], R54 ;  /* 0x0000003604001986 */ /* 0x0007e2000c101516 */
[----:B-1----:R-:W-:Y:S01]  /*84b0*/  ISETP.LT.AND P1, PT, R7, UR7, !P0 ;  /* 0x0000000707007c0c */ /* 0x002fe2000c721270 */
[----:B------:R-:W1:Y:S01]  /*84c0*/  LDCU UR7, c[0x0][0x39c] ;  /* 0x00007380ff0777ac */ /* 0x000e620008000800 */
[C---:B------:R-:W-:Y:S01]  /*84d0*/  LEA.HI.X.SX32 R7, R10.reuse, R3, 0x1, P4 ;  /* 0x000000030a077211 */ /* 0x040fe200020f0eff */
[----:B------:R-:W-:Y:S01]  /*84e0*/  VIADD R10, R10, UR5 ;  /* 0x000000050a0a7c36 */ /* 0x000fe20008000000 */
[----:B--2---:R-:W-:Y:S01]  /*84f0*/  ISETP.LT.AND P4, PT, R8, UR6, !P0 ;  /* 0x0000000608007c0c */ /* 0x004fe2000c781270 */
[----:B------:R-:W2:Y:S02]  /*8500*/  LDCU UR6, c[0x0][0x39c] ;  /* 0x00007380ff0677ac */ /* 0x000ea40008000800 */
[----:B------:R-:W-:Y:S01]  /*8510*/  VIADD R11, R10, UR5 ;  /* 0x000000050a0b7c36 */ /* 0x000fe20008000000 */
[----:B---3--:R-:W-:-:S05]  /*8520*/  PRMT R5, R54, 0x7632, R5 ;  /* 0x0000763236057816 */ /* 0x008fca0000000005 */
[----:B------:R3:W-:Y:S01]  /*8530*/  @P5 STG.E.U16 desc[UR22][R6.64], R5 ;  /* 0x0000000506005986 */ /* 0x0007e2000c101516 */
[----:B------:R-:W-:-:S04]  /*8540*/  LEA R8, P5, R10, R2, 0x1 ;  /* 0x000000020a087211 */ /* 0x000fc800078a08ff */
[----:B------:R-:W-:Y:S01]  /*8550*/  LEA.HI.X.SX32 R9, R10, R3, 0x1, P5 ;  /* 0x000000030a097211 */ /* 0x000fe200028f0eff */
[----:B------:R-:W-:Y:S01]  /*8560*/  VIADD R10, R0, 0x39 ;  /* 0x00000039000a7836 */ /* 0x000fe20000000000 */
[----:B------:R-:W-:-:S03]  /*8570*/  LEA R4, P5, R11, R2, 0x1 ;  /* 0x000000020b047211 */ /* 0x000fc600078a08ff */
[----:B------:R4:W-:Y:S01]  /*8580*/  @P6 STG.E.U16 desc[UR22][R8.64], R56 ;  /* 0x0000003808006986 */ /* 0x0009e2000c101516 */
[----:B---3--:R-:W-:Y:S02]  /*8590*/  PRMT R7, R56, 0x7632, R7 ;  /* 0x0000763238077816 */ /* 0x008fe40000000007 */
[C---:B------:R-:W-:Y:S01]  /*85a0*/  LEA.HI.X.SX32 R5, R11.reuse, R3, 0x1, P5 ;  /* 0x000000030b057211 */ /* 0x040fe200028f0eff */
[----:B------:R-:W-:Y:S01]  /*85b0*/  VIADD R11, R11, UR5 ;  /* 0x000000050b0b7c36 */ /* 0x000fe20008000000 */
[----:B0-----:R-:W-:Y:S01]  /*85c0*/  ISETP.LT.AND P5, PT, R10, UR4, !P0 ;  /* 0x000000040a007c0c */ /* 0x001fe2000c7a1270 */
[----:B------:R-:W0:Y:S02]  /*85d0*/  LDCU UR4, c[0x0][0x39c] ;  /* 0x00007380ff0477ac */ /* 0x000e240008000800 */
[----:B------:R3:W-:Y:S01]  /*85e0*/  @P2 STG.E.U16 desc[UR22][R4.64], R7 ;  /* 0x0000000704002986 */ /* 0x0007e2000c101516 */
[C---:B------:R-:W-:Y:S01]  /*85f0*/  LEA R6, P2, R11.reuse, R2, 0x1 ;  /* 0x000000020b067211 */ /* 0x040fe200078408ff */
[----:B------:R-:W-:-:S02]  /*8600*/  VIADD R10, R11, UR5 ;  /* 0x000000050b0a7c36 */ /* 0x000fc40008000000 */
[----:B----4-:R-:W-:-:S03]  /*8610*/  VIADD R9, R0, 0x3b ;  /* 0x0000003b00097836 */ /* 0x010fc60000000000 */
[----:B------:R-:W-:Y:S02]  /*8620*/  LEA R8, P6, R10, R2, 0x1 ;  /* 0x000000020a087211 */ /* 0x000fe400078c08ff */
[-C--:B---3--:R-:W-:Y:S01]  /*8630*/  LEA.HI.X.SX32 R7, R11, R3.reuse, 0x1, P2 ;  /* 0x000000030b077211 */ /* 0x088fe200010f0eff */
        /* <DEDUP_REMOVED lines=18> */
[----:B------:R4:W-:Y:S01]  /*8760*/  @P4 STG.E.U16 desc[UR22][R4.64], R60 ;  /* 0x0000003c04004986 */ /* 0x0009e2000c101516 */
[----:B--2---:R-:W-:Y:S01]  /*8770*/  ISETP.LT.AND P4, PT, R10, UR6, !P0 ;  /* 0x000000060a007c0c */ /* 0x004fe2000c781270 */
[----:B------:R-:W2:Y:S01]  /*8780*/  LDCU UR6, c[0x0][0x39c] ;  /* 0x00007380ff0677ac */ /* 0x000ea20008000800 */
[C---:B---3--:R-:W-:Y:S01]  /*8790*/  LEA.HI.X.SX32 R7, R11.reuse, R3, 0x1, P6 ;  /* 0x000000030b077211 */ /* 0x048fe200030f0eff */
[----:B------:R-:W-:-:S04]  /*87a0*/  VIADD R11, R11, UR5 ;  /* 0x000000050b0b7c36 */ /* 0x000fc80008000000 */
[C---:B------:R-:W-:Y:S01]  /*87b0*/  VIADD R10, R11.reuse, UR5 ;  /* 0x000000050b0a7c36 */ /* 0x040fe20008000000 */
[----:B----4-:R-:W-:Y:S02]  /*87c0*/  PRMT R5, R60, 0x7632, R5 ;  /* 0x000076323c057816 */ /* 0x010fe40000000005 */
[----:B0-----:R-:W-:Y:S01]  /*87d0*/  ISETP.LT.AND P6, PT, R12, UR4, !P0 ;  /* 0x000000040c007c0c */ /* 0x001fe2000c7c1270 */
[----:B------:R-:W0:Y:S01]  /*87e0*/  LDCU UR4, c[0x0][0x39c] ;  /* 0x00007380ff0477ac */ /* 0x000e220008000800 */
[----:B------:R-:W-:Y:S01]  /*87f0*/  VIADD R12, R0, 0x44 ;  /* 0x00000044000c7836 */ /* 0x000fe20000000000 */
[----:B------:R3:W-:Y:S01]  /*8800*/  @P5 STG.E.U16 desc[UR22][R6.64], R5 ;  /* 0x0000000506005986 */ /* 0x0007e2000c101516 */
[----:B------:R-:W-:-:S04]  /*8810*/  LEA R8, P5, R11, R2, 0x1 ;  /* 0x000000020b087211 */ /* 0x000fc800078a08ff */
[----:B------:R-:W-:Y:S02]  /*8820*/  LEA.HI.X.SX32 R9, R11, R3, 0x1, P5 ;  /* 0x000000030b097211 */ /* 0x000fe400028f0eff */
[----:B------:R-:W-:-:S03]  /*8830*/  LEA R4, P5, R10, R2, 0x1 ;  /* 0x000000020a047211 */ /* 0x000fc600078a08ff */
[----:B------:R4:W-:Y:S01]  /*8840*/  @P2 STG.E.U16 desc[UR22][R8.64], R62 ;  /* 0x0000003e08002986 */ /* 0x0009e2000c101516 */
        /* <DEDUP_REMOVED lines=9> */
[----:B----4-:R-:W-:-:S02]  /*88e0*/  VIADD R8, R0, 0x40 ;  /* 0x0000004000087836 */ /* 0x010fc40000000000 */
[----:B------:R-:W-:Y:S01]  /*88f0*/  VIADD R9, R0, 0x41 ;  /* 0x0000004100097836 */ /* 0x000fe20000000000 */
[-C--:B---3--:R-:W-:Y:S01]  /*8900*/  LEA.HI.X.SX32 R7, R10, R3.reuse, 0x1, P3 ;  /* 0x000000030a077211 */ /* 0x088fe200018f0eff */
        /* <DEDUP_REMOVED lines=92> */
[CC--:B------:R-:W-:Y:S02]  /*8ed0*/  LEA R8, P5, R11.reuse, R2.reuse, 0x1 ;  /* 0x000000020b087211 */ /* 0x0c0fe400078a08ff */
        /* <DEDUP_REMOVED lines=110> */
[----:B------:R-:W-:Y:S01]  /*95c0*/  VIADD R11, R10, UR5 ;  /* 0x000000050a0b7c36 */ /* 0x000fe20008000000 */
        /* <DEDUP_REMOVED lines=19> */
[C---:B------:R-:W-:Y:S01]  /*9700*/  VIADD R9, R0.reuse, 0x5f ;  /* 0x0000005f00097836 */ /* 0x040fe20000000000 */
[-C--:B---3--:R-:W-:Y:S01]  /*9710*/  LEA.HI.X.SX32 R7, R11, R3.reuse, 0x1, P3 ;  /* 0x000000030b077211 */ /* 0x088fe200018f0eff */
        /* <DEDUP_REMOVED lines=73> */
[----:B------:R-:W-:-:S03]  /*9bb0*/  VIADD R5, R0, 0x69 ;  /* 0x0000006900057836 */ /* 0x000fc60000000000 */
[----:B0-----:R-:W-:Y:S01]  /*9bc0*/  ISETP.LT.AND P5, PT, R4, UR4, !P0 ;  /* 0x0000000404007c0c */ /* 0x001fe2000c7a1270 */
[----:B----4-:R-:W-:Y:S01]  /*9bd0*/  VIADD R6, R0, 0x6a ;  /* 0x0000006a00067836 */ /* 0x010fe20000000000 */
[-C--:B------:R-:W-:Y:S01]  /*9be0*/  LEA.HI.X.SX32 R9, R10, R3.reuse, 0x1, P3 ;  /* 0x000000030a097211 */ /* 0x080fe200018f0eff */
[----:B------:R-:W0:Y:S01]  /*9bf0*/  LDCU UR4, c[0x0][0x39c] ;  /* 0x00007380ff0477ac */ /* 0x000e220008000800 */
[-C--:B------:R-:W-:Y:S02]  /*9c00*/  LEA R4, P3, R11, R2.reuse, 0x1 ;  /* 0x000000020b047211 */ /* 0x080fe400078608ff */
[----:B------:R-:W-:Y:S01]  /*9c10*/  PRMT R7, R104, 0x7632, R7 ;  /* 0x0000763268077816 */ /* 0x000fe20000000007 */
[----:B------:R-:W-:Y:S01]  /*9c20*/  @P1 STG.E.U16 desc[UR22][R8.64], R104 ;  /* 0x0000006808001986 */ /* 0x000fe2000c101516 */
[----:B-1----:R-:W-:Y:S01]  /*9c30*/  ISETP.LT.AND P1, PT, R5, UR7, !P0 ;  /* 0x0000000705007c0c */ /* 0x002fe2000c721270 */
[----:B------:R-:W1:Y:S01]  /*9c40*/  LDCU UR7, c[0x0][0x39c] ;  /* 0x00007380ff0777ac */ /* 0x000e620008000800 */
[C---:B------:R-:W-:Y:S01]  /*9c50*/  LEA.HI.X.SX32 R5, R11.reuse, R3, 0x1, P3 ;  /* 0x000000030b057211 */ /* 0x040fe200018f0eff */
[----:B------:R-:W-:Y:S01]  /*9c60*/  VIADD R11, R11, UR5 ;  /* 0x000000050b0b7c36 */ /* 0x000fe20008000000 */
[----:B--2---:R-:W-:Y:S01]  /*9c70*/  ISETP.LT.AND P3, PT, R6, UR6, !P0 ;  /* 0x0000000606007c0c */ /* 0x004fe2000c761270 */
[----:B------:R-:W2:Y:S02]  /*9c80*/  LDCU UR6, c[0x0][0x39c] ;  /* 0x00007380ff0677ac */ /* 0x000ea40008000800 */
[----:B------:R3:W-:Y:S01]  /*9c90*/  @P4 STG.E.U16 desc[UR22][R4.64], R7 ;  /* 0x0000000704004986 */ /* 0x0007e2000c101516 */
[C---:B------:R-:W-:Y:S01]  /*9ca0*/  LEA R6, P4, R11.reuse, R2, 0x1 ;  /* 0x000000020b067211 */ /* 0x040fe200078808ff */
[----:B------:R-:W-:-:S03]  /*9cb0*/  VIADD R10, R11, UR5 ;  /* 0x000000050b0a7c36 */ /* 0x000fc60008000000 */
        /* <DEDUP_REMOVED lines=42> */
[----:B----4-:R-:W-:-:S04]  /*9f60*/  LEA R8, P6, R11, R2, 0x1 ;  /* 0x000000020b087211 */ /* 0x010fc800078c08ff */
[CC--:B------:R-:W-:Y:S01]  /*9f70*/  LEA.HI.X.SX32 R9, R11.reuse, R3.reuse, 0x1, P6 ;  /* 0x000000030b097211 */ /* 0x0c0fe200030f0eff */
[----:B------:R-:W-:Y:S01]  /*9f80*/  VIADD R11, R11, UR5 ;  /* 0x000000050b0b7c36 */ /* 0x000fe20008000000 */
[----:B---3--:R-:W-:Y:S01]  /*9f90*/  LEA.HI.X.SX32 R7, R10, R3, 0x1, P4 ;  /* 0x000000030a077211 */ /* 0x008fe200020f0eff */
[----:B------:R-:W-:Y:S01]  /*9fa0*/  VIADD R4, R0, 0x71 ;  /* 0x0000007100047836 */ /* 0x000fe20000000000 */
[----:B0-----:R-:W-:Y:S01]  /*9fb0*/  ISETP.LT.AND P4, PT, R12, UR4, !P0 ;  /* 0x000000040c007c0c */ /* 0x001fe2000c781270 */
[----:B------:R-:W0:Y:S01]  /*9fc0*/  LDCU UR4, c[0x0][0x39c] ;  /* 0x00007380ff0477ac */ /* 0x000e220008000800 */
[----:B------:R-:W-:Y:S01]  /*9fd0*/  PRMT R5, R112, 0x7632, R5 ;  /* 0x0000763270057816 */ /* 0x000fe20000000005 */
[----:B------:R3:W-:Y:S01]  /*9fe0*/  @P2 STG.E.U16 desc[UR22][R6.64], R112 ;  /* 0x0000007006002986 */ /* 0x0007e2000c101516 */
[----:B--2---:R-:W-:Y:S01]  /*9ff0*/  ISETP.LT.AND P2, PT, R4, UR6, !P0 ;  /* 0x0000000604007c0c */ /* 0x004fe2000c741270 */
[----:B------:R-:W2:Y:S01]  /*a000*/  LDCU UR6, c[0x0][0x39c] ;  /* 0x00007380ff0677ac */ /* 0x000ea20008000800 */
[C---:B------:R-:W-:Y:S01]  /*a010*/  VIADD R10, R11.reuse, UR5 ;  /* 0x000000050b0a7c36 */ /* 0x040fe20008000000 */
[----:B------:R4:W-:Y:S01]  /*a020*/  @P5 STG.E.U16 desc[UR22][R8.64], R5 ;  /* 0x0000000508005986 */ /* 0x0009e2000c101516 */
[----:B------:R-:W-:Y:S01]  /*a030*/  LEA R4, P5, R11, R2, 0x1 ;  /* 0x000000020b047211 */ /* 0x000fe200078a08ff */
[----:B------:R-:W-:-:S02]  /*a040*/  VIADD R12, R0, 0x76 ;  /* 0x00000076000c7836 */ /* 0x000fc40000000000 */
[C---:B---3--:R-:W-:Y:S02]  /*a050*/  VIADD R6, R0.reuse, 0x72 ;  /* 0x0000007200067836 */ /* 0x048fe40000000000 */
        /* <DEDUP_REMOVED lines=21> */
[----:B0-----:R-:W-:Y:S01]  /*a1b0*/  ISETP.LT.AND P4, PT, R10, UR4, !P0 ;  /* 0x000000040a007c0c */ /* 0x001fe2000c781270 */
[----:B------:R-:W0:Y:S01]  /*a1c0*/  LDCU UR4, c[0x0][0x39c] ;  /* 0x00007380ff0477ac */ /* 0x000e220008000800 */
[----:B---3--:R-:W-:Y:S02]  /*a1d0*/  PRMT R7, R116, 0x7632, R7 ;  /* 0x0000763274077816 */ /* 0x008fe40000000007 */
[C---:B------:R-:W-:Y:S01]  /*a1e0*/  LEA.HI.X.SX32 R5, R11.reuse, R3, 0x1, P3 ;  /* 0x000000030b057211 */ /* 0x040fe200018f0eff */
[----:B------:R-:W-:Y:S01]  /*a1f0*/  VIADD R11, R11, UR5 ;  /* 0x000000050b0b7c36 */ /* 0x000fe20008000000 */
[----:B--2---:R-:W-:Y:S01]  /*a200*/  ISETP.LT.AND P3, PT, R12, UR6, !P0 ;  /* 0x000000060c007c0c */ /* 0x004fe2000c761270 */
[----:B------:R-:W2:Y:S01]  /*a210*/  LDCU UR6, c[0x0][0x39c] ;  /* 0x00007380ff0677ac */ /* 0x000ea20008000800 */
[----:B------:R-:W-:Y:S01]  /*a220*/  VIADD R12, R0, 0x7d ;  /* 0x0000007d000c7836 */ /* 0x000fe20000000000 */
[----:B------:R3:W-:Y:S01]  /*a230*/  @P2 STG.E.U16 desc[UR22][R4.64], R7 ;  /* 0x0000000704002986 */ /* 0x0007e2000c101516 */
[C---:B------:R-:W-:Y:S01]  /*a240*/  LEA R6, P2, R11.reuse, R2, 0x1 ;  /* 0x000000020b067211 */ /* 0x040fe200078408ff */
[----:B------:R-:W-:-:S02]  /*a250*/  VIADD R10, R11, UR5 ;  /* 0x000000050b0a7c36 */ /* 0x000fc40008000000 */
[C---:B----4-:R-:W-:Y:S01]  /*a260*/  VIADD R9, R0.reuse, 0x77 ;  /* 0x0000007700097836 */ /* 0x050fe20000000000 */
[-C--:B---3--:R-:W-:Y:S01]  /*a270*/  LEA.HI.X.SX32 R7, R11, R3.reuse, 0x1, P2 ;  /* 0x000000030b077211 */ /* 0x088fe200010f0eff */
[----:B------:R-:W-:Y:S01]  /*a280*/  VIADD R4, R0, 0x78 ;  /* 0x0000007800047836 */ /* 0x000fe20000000000 */
[-C--:B------:R-:W-:Y:S02]  /*a290*/  LEA R8, P2, R10, R2.reuse, 0x1 ;  /* 0x000000020a087211 */ /* 0x080fe400078408ff */
[----:B------:R-:W-:Y:S01]  /*a2a0*/  PRMT R5, R118, 0x7632, R5 ;  /* 0x0000763276057816 */ /* 0x000fe20000000005 */
[----:B------:R-:W-:Y:S01]  /*a2b0*/  @P6 STG.E.U16 desc[UR22][R6.64], R118 ;  /* 0x0000007606006986 */ /* 0x000fe2000c101516 */
[----:B-1----:R-:W-:Y:S01]  /*a2c0*/  ISETP.LT.AND P6, PT, R9, UR7, !P0 ;  /* 0x0000000709007c0c */ /* 0x002fe2000c7c1270 */
[----:B------:R-:W1:Y:S01]  /*a2d0*/  LDCU UR7, c[0x0][0x39c] ;  /* 0x00007380ff0777ac */ /* 0x000e620008000800 */
[C---:B------:R-:W-:Y:S01]  /*a2e0*/  LEA.HI.X.SX32 R9, R10.reuse, R3, 0x1, P2 ;  /* 0x000000030a097211 */ /* 0x040fe200010f0eff */
[----:B------:R-:W-:Y:S01]  /*a2f0*/  VIADD R10, R10, UR5 ;  /* 0x000000050a0a7c36 */ /* 0x000fe20008000000 */
[----:B0-----:R-:W-:Y:S01]  /*a300*/  ISETP.LT.AND P2, PT, R4, UR4, !P0 ;  /* 0x0000000404007c0c */ /* 0x001fe2000c741270 */
[----:B------:R-:W0:Y:S02]  /*a310*/  LDCU UR4, c[0x0][0x39c] ;  /* 0x00007380ff0477ac */ /* 0x000e240008000800 */
[----:B------:R3:W-:Y:S01]  /*a320*/  @P1 STG.E.U16 desc[UR22][R8.64], R5 ;  /* 0x0000000508001986 */ /* 0x0007e2000c101516 */
[C---:B------:R-:W-:Y:S01]  /*a330*/  LEA R4, P1, R10.reuse, R2, 0x1 ;  /* 0x000000020a047211 */ /* 0x040fe200078208ff */
[----:B------:R-:W-:-:S03]  /*a340*/  VIADD R11, R10, UR5 ;  /* 0x000000050a0b7c36 */ /* 0x000fc60008000000 */
[-C--:B---3--:R-:W-:Y:S01]  /*a350*/  LEA.HI.X.SX32 R5, R10, R3.reuse, 0x1, P1 ;  /* 0x000000030a057211 */ /* 0x088fe200008f0eff */
[C---:B------:R-:W-:Y:S01]  /*a360*/  VIADD R10, R0.reuse, 0x79 ;  /* 0x00000079000a7836 */ /* 0x040fe20000000000 */
[C---:B------:R-:W-:Y:S01]  /*a370*/  LEA R6, P1, R11.reuse, R2, 0x1 ;  /* 0x000000020b067211 */ /* 0x040fe200078208ff */
[----:B------:R-:W-:Y:S02]  /*a380*/  VIADD R9, R0, 0x7a ;  /* 0x0000007a00097836 */ /* 0x000fe40000000000 */
[----:B------:R3:W-:Y:S01]  /*a390*/  @P5 STG.E.U16 desc[UR22][R4.64], R120 ;  /* 0x0000007804005986 */ /* 0x0007e2000c101516 */
[C---:B------:R-:W-:Y:S01]  /*a3a0*/  LEA.HI.X.SX32 R7, R11.reuse, R3, 0x1, P1 ;  /* 0x000000030b077211 */ /* 0x040fe200008f0eff */
[----:B------:R-:W-:Y:S01]  /*a3b0*/  VIADD R11, R11, UR5 ;  /* 0x000000050b0b7c36 */ /* 0x000fe20008000000 */
[----:B--2---:R-:W-:Y:S01]  /*a3c0*/  ISETP.LT.AND P1, PT, R10, UR6, !P0 ;  /* 0x000000060a007c0c */ /* 0x004fe2000c721270 */
[----:B------:R-:W-:Y:S01]  /*a3d0*/  VIADD R10, R0, 0x7b ;  /* 0x0000007b000a7836 */ /* 0x000fe20000000000 */
[----:B0-----:R-:W-:Y:S01]  /*a3e0*/  ISETP.LT.AND P5, PT, R9, UR4, !P0 ;  /* 0x0000000409007c0c */ /* 0x001fe2000c7a1270 */
[----:B------:R-:W0:Y:S01]  /*a3f0*/  LDCU UR4, c[0x0][0x39c] ;  /* 0x00007380ff0477ac */ /* 0x000e220008000800 */
[----:B------:R-:W2:Y:S01]  /*a400*/  LDCU UR6, c[0x0][0x39c] ;  /* 0x00007380ff0677ac */ /* 0x000ea20008000800 */
[----:B---3--:R-:W-:-:S05]  /*a410*/  PRMT R5, R120, 0x7632, R5 ;  /* 0x0000763278057816 */ /* 0x008fca0000000005 */
[----:B------:R3:W-:Y:S01]  /*a420*/  @P4 STG.E.U16 desc[UR22][R6.64], R5 ;  /* 0x0000000506004986 */ /* 0x0007e2000c101516 */
[----:B------:R-:W-:-:S04]  /*a430*/  LEA R8, P4, R11, R2, 0x1 ;  /* 0x000000020b087211 */ /* 0x000fc800078808ff */
[C---:B------:R-:W-:Y:S01]  /*a440*/  LEA.HI.X.SX32 R9, R11.reuse, R3, 0x1, P4 ;  /* 0x000000030b097211 */ /* 0x040fe200020f0eff */
[----:B------:R-:W-:Y:S01]  /*a450*/  VIADD R11, R11, UR5 ;  /* 0x000000050b0b7c36 */ /* 0x000fe20008000000 */
[----:B-1----:R-:W-:-:S03]  /*a460*/  ISETP.LT.AND P4, PT, R10, UR7, !P0 ;  /* 0x000000070a007c0c */ /* 0x002fc6000c781270 */
[----:B------:R1:W-:Y:S01]  /*a470*/  @P3 STG.E.U16 desc[UR22][R8.64], R122 ;  /* 0x0000007a08003986 */ /* 0x0003e2000c101516 */
[C---:B------:R-:W-:Y:S01]  /*a480*/  LEA R4, P3, R11.reuse, R2, 0x1 ;  /* 0x000000020b047211 */ /* 0x040fe200078608ff */
[----:B------:R-:W-:-:S03]  /*a490*/  VIADD R10, R11, UR5 ;  /* 0x000000050b0a7c36 */ /* 0x000fc60008000000 */
[----:B---3--:R-:W-:Y:S01]  /*a4a0*/  LEA.HI.X.SX32 R5, R11, R3, 0x1, P3 ;  /* 0x000000030b057211 */ /* 0x008fe200018f0eff */
[----:B------:R-:W-:Y:S01]  /*a4b0*/  VIADD R11, R0, 0x7c ;  /* 0x0000007c000b7836 */ /* 0x000fe20000000000 */
[----:B------:R-:W-:Y:S01]  /*a4c0*/  LEA R6, P3, R10, R2, 0x1 ;  /* 0x000000020a067211 */ /* 0x000fe200078608ff */
[----:B------:R-:W-:-:S03]  /*a4d0*/  VIADD R0, R0, 0x7f ;  /* 0x0000007f00007836 */ /* 0x000fc60000000000 */
[C---:B------:R-:W-:Y:S01]  /*a4e0*/  LEA.HI.X.SX32 R7, R10.reuse, R3, 0x1, P3 ;  /* 0x000000030a077211 */ /* 0x040fe200018f0eff */
[----:B------:R-:W-:Y:S01]  /*a4f0*/  VIADD R10, R10, UR5 ;  /* 0x000000050a0a7c36 */ /* 0x000fe20008000000 */
[----:B-1----:R-:W-:Y:S02]  /*a500*/  PRMT R9, R122, 0x7632, R9 ;  /* 0x000076327a097816 */ /* 0x002fe40000000009 */
[----:B0-----:R-:W-:Y:S01]  /*a510*/  ISETP.LT.AND P3, PT, R11, UR4, !P0 ;  /* 0x000000040b007c0c */ /* 0x001fe2000c761270 */
[C---:B------:R-:W-:Y:S01]  /*a520*/  VIADD R11, R10.reuse, UR5 ;  /* 0x000000050a0b7c36 */ /* 0x040fe20008000000 */
[----:B------:R-:W0:Y:S01]  /*a530*/  LDCU UR4, c[0x0][0x39c] ;  /* 0x00007380ff0477ac */ /* 0x000e220008000800 */
[----:B------:R1:W-:Y:S04]  /*a540*/  @P6 STG.E.U16 desc[UR22][R4.64], R9 ;  /* 0x0000000904006986 */ /* 0x0003e8000c101516 */
[----:B------:R3:W-:Y:S01]  /*a550*/  @P2 STG.E.U16 desc[UR22][R6.64], R124 ;  /* 0x0000007c06002986 */ /* 0x0007e2000c101516 */
[----:B------:R-:W-:-:S04]  /*a560*/  LEA R8, P2, R10, R2, 0x1 ;  /* 0x000000020a087211 */ /* 0x000fc800078408ff */
[----:B-1----:R-:W-:Y:S01]  /*a570*/  LEA.HI.X.SX32 R9, R10, R3, 0x1, P2 ;  /* 0x000000030a097211 */ /* 0x002fe200010f0eff */
[C---:B------:R-:W-:Y:S01]  /*a580*/  VIADD R10, R11.reuse, UR5 ;  /* 0x000000050b0a7c36 */ /* 0x040fe20008000000 */
[----:B------:R-:W-:Y:S02]  /*a590*/  PRMT R5, R124, 0x7632, R5 ;  /* 0x000076327c057816 */ /* 0x000fe40000000005 */
[----:B--2---:R-:W-:Y:S01]  /*a5a0*/  ISETP.LT.AND P2, PT, R12, UR6, !P0 ;  /* 0x000000060c007c0c */ /* 0x004fe2000c741270 */
[C---:B------:R-:W-:Y:S01]  /*a5b0*/  VIADD R13, R10.reuse, UR5 ;  /* 0x000000050a0d7c36 */ /* 0x040fe20008000000 */
[----:B------:R-:W1:Y:S01]  /*a5c0*/  LDCU UR6, c[0x0][0x39c] ;  /* 0x00007380ff0677ac */ /* 0x000e620008000800 */
[----:B------:R2:W-:Y:S01]  /*a5d0*/  @P1 STG.E.U16 desc[UR22][R8.64], R5 ;  /* 0x0000000508001986 */ /* 0x0005e2000c101516 */
[-C--:B------:R-:W-:Y:S01]  /*a5e0*/  LEA R4, P1, R11, R2.reuse, 0x1 ;  /* 0x000000020b047211 */ /* 0x080fe200078208ff */
[----:B------:R-:W-:Y:S01]  /*a5f0*/  VIADD R14, R13, UR5 ;  /* 0x000000050d0e7c36 */ /* 0x000fe20008000000 */
[----:B---3--:R-:W-:-:S03]  /*a600*/  LEA R6, P6, R10, R2, 0x1 ;  /* 0x000000020a067211 */ /* 0x008fc600078c08ff */
[----:B------:R-:W-:Y:S01]  /*a610*/  VIADD R15, R14, UR5 ;  /* 0x000000050e0f7c36 */ /* 0x000fe20008000000 */
[-C--:B------:R-:W-:Y:S02]  /*a620*/  LEA.HI.X.SX32 R7, R10, R3.reuse, 0x1, P6 ;  /* 0x000000030a077211 */ /* 0x080fe400030f0eff */
[-C--:B------:R-:W-:Y:S01]  /*a630*/  LEA R12, P6, R14, R2.reuse, 0x1 ;  /* 0x000000020e0c7211 */ /* 0x080fe200078c08ff */
[----:B------:R-:W-:Y:S01]  /*a640*/  VIADD R16, R15, UR5 ;  /* 0x000000050f107c36 */ /* 0x000fe20008000000 */
[----:B--2---:R-:W-:Y:S02]  /*a650*/  LEA.HI.X.SX32 R5, R11, R3, 0x1, P1 ;  /* 0x000000030b057211 */ /* 0x004fe400008f0eff */
[----:B------:R-:W-:-:S03]  /*a660*/  LEA R10, P1, R13, R2, 0x1 ;  /* 0x000000020d0a7211 */ /* 0x000fc600078208ff */
[----:B------:R2:W-:Y:S01]  /*a670*/  @P5 STG.E.U16 desc[UR22][R4.64], R126 ;  /* 0x0000007e04005986 */ /* 0x0005e2000c101516 */
[-C--:B------:R-:W-:Y:S02]  /*a680*/  LEA.HI.X.SX32 R11, R13, R3.reuse, 0x1, P1 ;  /* 0x000000030d0b7211 */ /* 0x080fe400008f0eff */
[-C--:B------:R-:W-:Y:S02]  /*a690*/  LEA.HI.X.SX32 R13, R14, R3.reuse, 0x1, P6 ;  /* 0x000000030e0d7211 */ /* 0x080fe400030f0eff */
[----:B------:R-:W-:Y:S02]  /*a6a0*/  LEA R8, P6, R16, R2, 0x1 ;  /* 0x0000000210087211 */ /* 0x000fe400078c08ff */
[----:B0-----:R-:W-:Y:S02]  /*a6b0*/  ISETP.LT.AND P1, PT, R17, UR4, !P0 ;  /* 0x0000000411007c0c */ /* 0x001fe4000c721270 */
[----:B-1----:R-:W-:Y:S02]  /*a6c0*/  ISETP.LT.AND P0, PT, R0, UR6, !P0 ;  /* 0x0000000600007c0c */ /* 0x002fe4000c701270 */
[----:B------:R-:W-:-:S02]  /*a6d0*/  LEA.HI.X.SX32 R9, R16, R3, 0x1, P6 ;  /* 0x0000000310097211 */ /* 0x000fc400030f0eff */
[----:B------:R-:W-:Y:S02]  /*a6e0*/  PRMT R0, R126, 0x7632, R0 ;  /* 0x000076327e007816 */ /* 0x000fe40000000000 */
[C---:B------:R-:W-:Y:S02]  /*a6f0*/  LEA R2, P6, R15.reuse, R2, 0x1 ;  /* 0x000000020f027211 */ /* 0x040fe400078c08ff */
[----:B--2---:R-:W-:Y:S01]  /*a700*/  PRMT R5, R128, 0x7632, R5 ;  /* 0x0000763280057816 */ /* 0x004fe20000000005 */
[----:B------:R0:W-:Y:S01]  /*a710*/  @P4 STG.E.U16 desc[UR22][R6.64], R0 ;  /* 0x0000000006004986 */ /* 0x0001e2000c101516 */
[----:B------:R-:W-:-:S03]  /*a720*/  LEA.HI.X.SX32 R3, R15, R3, 0x1, P6 ;  /* 0x000000030f037211 */ /* 0x000fc600030f0eff */
[----:B------:R1:W-:Y:S04]  /*a730*/  @P3 STG.E.U16 desc[UR22][R10.64], R128 ;  /* 0x000000800a003986 */ /* 0x0003e8000c101516 */
[----:B------:R1:W-:Y:S01]  /*a740*/  @P2 STG.E.U16 desc[UR22][R12.64], R5 ;  /* 0x000000050c002986 */ /* 0x0003e2000c101516 */
[----:B0-----:R-:W-:-:S03]  /*a750*/  PRMT R7, R130, 0x7632, R7 ;  /* 0x0000763282077816 */ /* 0x001fc60000000007 */
[----:B------:R1:W-:Y:S04]  /*a760*/  @P1 STG.E.U16 desc[UR22][R2.64], R130 ;  /* 0x0000008202001986 */ /* 0x0003e8000c101516 */
[----:B------:R1:W-:Y:S01]  /*a770*/  @P0 STG.E.U16 desc[UR22][R8.64], R7 ;  /* 0x0000000708000986 */ /* 0x0003e2000c101516 */
[----:B-----5:R-:W-:Y:S06]  /*a780*/  BAR.SYNC.DEFER_BLOCKING 0x0 ;  /* 0x0000000000007b1d */ /* 0x020fec0000010000 */
[----:B------:R-:W-:Y:S05]  /*a790*/  BRA.U UP0, `(.L_x_14) ;  /* 0x0000000100a07547 */ /* 0x000fea000b800000 */
[----:B------:R-:W0:Y:S01]  /*a7a0*/  S2UR UR5, SR_CgaCtaId ;  /* 0x00000000000579c3 */ /* 0x000e220000008800 */
[----:B------:R-:W-:Y:S01]  /*a7b0*/  NOP ;  /* 0x0000000000007918 */ /* 0x000fe20000000000 */
[----:B------:R-:W-:Y:S01]  /*a7c0*/  UMOV UR4, 0x50 ;  /* 0x0000005000047882 */ /* 0x000fe20000000000 */
[----:B------:R-:W-:Y:S02]  /*a7d0*/  IMAD.U32 R0, RZ, RZ, UR10 ;  /* 0x0000000aff007e24 */ /* 0x000fe4000f8e00ff */
[----:B-1----:R-:W-:Y:S02]  /*a7e0*/  IMAD.MOV.U32 R3, RZ, RZ, 0xff ;  /* 0x000000ffff037424 */ /* 0x002fe400078e00ff */
[----:B------:R-:W-:Y:S01]  /*a7f0*/  IMAD.MOV.U32 R7, RZ, RZ, 0x1 ;  /* 0x00000001ff077424 */ /* 0x000fe200078e00ff */
[----:B------:R-:W-:-:S04]  /*a800*/  LOP3.LUT R0, R0, 0xffff, RZ, 0xc0, !PT ;  /* 0x0000ffff00007812 */ /* 0x000fc800078ec0ff */
[----:B------:R-:W-:-:S05]  /*a810*/  SHF.R.U32.HI R0, RZ, 0x5, R0 ;  /* 0x00000005ff007819 */ /* 0x000fca0000011600 */
[----:B------:R-:W-:Y:S01]  /*a820*/  VIADD R2, R0, 0x10 ;  /* 0x0000001000027836 */ /* 0x000fe20000000000 */
[----:B------:R-:W-:Y:S01]  /*a830*/  SHF.L.U32 R0, R3, R0, RZ ;  /* 0x0000000003007219 */ /* 0x000fe200000006ff */
[----:B0-----:R-:W-:-:S03]  /*a840*/  ULEA UR6, UR5, UR4, 0x18 ;  /* 0x0000000405067291 */ /* 0x001fc6000f8ec0ff */
[----:B------:R-:W-:-:S04]  /*a850*/  SHF.L.U32 R3, R7, R2, RZ ;  /* 0x0000000207037219 */ /* 0x000fc800000006ff */
[----:B------:R-:W-:Y:S02]  /*a860*/  LOP3.LUT R0, R3, R0, RZ, 0xfc, !PT ;  /* 0x0000000003007212 */ /* 0x000fe400078efcff */
[----:B------:R-:W0:Y:S02]  /*a870*/  LDS R5, [UR6] ;  /* 0x00000006ff057984 */ /* 0x000e240008000800 */
[C---:B------:R-:W-:Y:S02]  /*a880*/  LOP3.LUT R2, R0.reuse, 0xffff, RZ, 0xc0, !PT ;  /* 0x0000ffff00027812 */ /* 0x040fe400078ec0ff */
[----:B0-----:R-:W-:-:S04]  /*a890*/  LOP3.LUT R3, R0, 0xffff, R5, 0x80, !PT ;  /* 0x0000ffff00037812 */ /* 0x001fc800078e8005 */
[----:B------:R-:W-:-:S13]  /*a8a0*/  ISETP.NE.AND P0, PT, R3, R2, PT ;  /* 0x000000020300720c */ /* 0x000fda0003f05270 */
[----:B------:R-:W-:Y:S05]  /*a8b0*/  @P0 BRA `(.L_x_15) ;  /* 0x0000000000500947 */ /* 0x000fea0003800000 */
[----:B------:R-:W-:Y:S02]  /*a8c0*/  SHF.R.U32.HI R5, RZ, 0x10, R5 ;  /* 0x00000010ff057819 */ /* 0x000fe40000011605 */
[----:B------:R-:W-:-:S04]  /*a8d0*/  SHF.R.U32.HI R2, RZ, 0x10, R0 ;  /* 0x00000010ff027819 */ /* 0x000fc80000011600 */
[----:B------:R-:W-:-:S04]  /*a8e0*/  LOP3.LUT R5, R5, R2, RZ, 0xc0, !PT ;  /* 0x0000000205057212 */ /* 0x000fc800078ec0ff */
[----:B------:R-:W-:-:S13]  /*a8f0*/  ISETP.NE.AND P0, PT, R5, R2, PT ;  /* 0x000000020500720c */ /* 0x000fda0003f05270 */
[----:B------:R-:W-:Y:S05]  /*a900*/  @P0 BRA `(.L_x_16) ;  /* 0x0000000000300947 */ /* 0x000fea0003800000 */
[----:B------:R-:W-:Y:S01]  /*a910*/  R2UR UR4, R0 ;  /* 0x00000000000472ca */ /* 0x000fe200000e0000 */
[----:B------:R-:W-:Y:S01]  /*a920*/  VOTEU.ANY UR5, UPT, PT ;  /* 0x0000000000057886 */ /* 0x000fe200038e0100 */
[----:B------:R-:W0:Y:S01]  /*a930*/  S2R R0, SR_LANEID ;  /* 0x0000000000007919 */ /* 0x000e220000000000 */
[----:B------:R-:W-:-:S10]  /*a940*/  UFLO.U32 UR5, UR5 ;  /* 0x00000005000572bd */ /* 0x000fd400080e0000 */
[----:B------:R-:W-:-:S06]  /*a950*/  ULOP3.LUT UR4, URZ, UR4, URZ, 0x33, !UPT ;  /* 0x00000004ff047292 */ /* 0x000fcc000f8e33ff */
[----:B------:R-:W-:-:S04]  /*a960*/  IMAD.U32 R2, RZ, RZ, UR4 ;  /* 0x00000004ff027e24 */ /* 0x000fc8000f8e00ff */
[----:B------:R-:W1:Y:S02]  /*a970*/  REDUX UR7, R2 ;  /* 0x00000000020773c4 */ /* 0x000e640000000000 */
[----:B------:R2:W-:Y:S01]  /*a980*/  UTCATOMSWS.AND URZ, UR4 ;  /* 0x0000000400ff79e3 */ /* 0x0005e20008000000 */
[----:B0-----:R-:W-:Y:S01]  /*a990*/  ISETP.EQ.U32.AND P0, PT, R0, UR5, PT ;  /* 0x0000000500007c0c */ /* 0x001fe2000bf02070 */
[----:B-1----:R-:W-:-:S12]  /*a9a0*/  IMAD.U32 R0, RZ, RZ, UR7 ;  /* 0x00000007ff007e24 */ /* 0x002fd8000f8e00ff */
[----:B------:R2:W-:Y:S01]  /*a9b0*/  @P0 ATOMS.AND RZ, [UR6], R0 ;  /* 0x00000000ffff098c */ /* 0x0005e2000a800006 */
[----:B------:R-:W-:Y:S05]  /*a9c0*/  BRA `(.L_x_14) ;  /* 0x0000000000147947 */ /* 0x000fea0003800000 */
.L_x_16:
[----:B------:R-:W-:-:S07]  /*a9d0*/  MOV R2, 0xa9f0 ;  /* 0x0000a9f000027802 */ /* 0x000fce0000000f00 */
[----:B------:R-:W-:Y:S05]  /*a9e0*/  CALL.REL.NOINC `($__internal_0_$__cuda_sm10x_tcgen05_guardrail_trap_col_being_dealloced_not_returned_by_alloc) ;  /* 0x00000000002c7944 */ /* 0x000fea0003c00000 */
[----:B------:R-:W-:Y:S05]  /*a9f0*/  BRA `(.L_x_14) ;  /* 0x0000000000087947 */ /* 0x000fea0003800000 */
.L_x_15:
[----:B------:R-:W-:-:S07]  /*aa00*/  MOV R2, 0xaa20 ;  /* 0x0000aa2000027802 */ /* 0x000fce0000000f00 */
[----:B------:R-:W-:Y:S05]  /*aa10*/  CALL.REL.NOINC `($__internal_2_$__cuda_sm10x_tcgen05_guardrail_trap_unallocated_columns_being_dealloced) ;  /* 0x0000000000387944 */ /* 0x000fea0003c00000 */
.L_x_14:
[----:B------:R-:W-:Y:S01]  /*aa20*/  NOP ;  /* 0x0000000000007918 */ /* 0x000fe20000000000 */
[----:B--2---:R-:W-:Y:S05]  /*aa30*/  EXIT ;  /* 0x000000000000794d */ /* 0x004fea0003800000 */
.L_x_9:
[----:B------:R-:W0:Y:S02]  /*aa40*/  SYNCS.PHASECHK.TRANS64.TRYWAIT P1, [UR8], R10 ;  /* 0x0000000aff0075a7 */ /* 0x000e240008021108 */
[----:B0-----:R-:W-:Y:S05]  /*aa50*/  @!P1 BRA `(.L_x_9) ;  /* 0xfffffffc00f89947 */ /* 0x001fea000383ffff */
[----:B------:R-:W-:Y:S05]  /*aa60*/  BRA `(.L_x_17) ;  /* 0xffffffb000787947 */ /* 0x000fea000383ffff */
.L_x_13:
[----:B------:R-:W1:Y:S02]  /*aa70*/  SYNCS.PHASECHK.TRANS64.TRYWAIT P0, [UR8], R3 ;  /* 0x00000003ff0075a7 */ /* 0x000e640008001108 */
[----:B-1----:R-:W-:Y:S05]  /*aa80*/  @!P0 BRA `(.L_x_13) ;  /* 0xfffffffc00f88947 */ /* 0x002fea000383ffff */
[----:B------:R-:W-:Y:S05]  /*aa90*/  BRA `(.L_x_12) ;  /* 0xffffffbc005c7947 */ /* 0x000fea000383ffff */
        .weak           $__internal_0_$__cuda_sm10x_tcgen05_guardrail_trap_col_being_dealloced_not_returned_by_alloc
        .type           $__internal_0_$__cuda_sm10x_tcgen05_guardrail_trap_col_being_dealloced_not_returned_by_alloc,@function
        .size           $__internal_0_$__cuda_sm10x_tcgen05_guardrail_trap_col_being_dealloced_not_returned_by_alloc,($__internal_1_$__cuda_sm10x_tcgen05_guardrail_trap_phase_invalid_during_alloc - $__internal_0_$__cuda_sm10x_tcgen05_guardrail_trap_col_being_dealloced_not_returned_by_alloc)
$__internal_0_$__cuda_sm10x_tcgen05_guardrail_trap_col_being_dealloced_not_returned_by_alloc:
[----:B------:R-:W-:Y:S05]  /*aaa0*/  BPT.TRAP 0x1 ;  /* 0x000000040000795c */ /* 0x000fea0000300000 */
[----:B------:R-:W-:-:S04]  /*aab0*/  IMAD.MOV.U32 R3, RZ, RZ, 0x0 ;  /* 0x00000000ff037424 */ /* 0x000fc800078e00ff */
[----:B------:R-:W-:Y:S05]  /*aac0*/  RET.REL.NODEC R2 `(matmul_kernel) ;  /* 0xffffff54024c7950 */ /* 0x000fea0003c3ffff */
        .weak           $__internal_1_$__cuda_sm10x_tcgen05_guardrail_trap_phase_invalid_during_alloc
        .type           $__internal_1_$__cuda_sm10x_tcgen05_guardrail_trap_phase_invalid_during_alloc,@function
        .size           $__internal_1_$__cuda_sm10x_tcgen05_guardrail_trap_phase_invalid_during_alloc,($__internal_2_$__cuda_sm10x_tcgen05_guardrail_trap_unallocated_columns_being_dealloced - $__internal_1_$__cuda_sm10x_tcgen05_guardrail_trap_phase_invalid_during_alloc)
$__internal_1_$__cuda_sm10x_tcgen05_guardrail_trap_phase_invalid_during_alloc:
[----:B------:R-:W-:Y:S05]  /*aad0*/  BPT.TRAP 0x1 ;  /* 0x000000040000795c */ /* 0x000fea0000300000 */
[----:B------:R-:W-:-:S04]  /*aae0*/  IMAD.MOV.U32 R3, RZ, RZ, 0x0 ;  /* 0x00000000ff037424 */ /* 0x000fc800078e00ff */
[----:B------:R-:W-:Y:S05]  /*aaf0*/  RET.REL.NODEC R2 `(matmul_kernel) ;  /* 0xffffff5402407950 */ /* 0x000fea0003c3ffff */
        .weak           $__internal_2_$__cuda_sm10x_tcgen05_guardrail_trap_unallocated_columns_being_dealloced
        .type           $__internal_2_$__cuda_sm10x_tcgen05_guardrail_trap_unallocated_columns_being_dealloced,@function
        .size           $__internal_2_$__cuda_sm10x_tcgen05_guardrail_trap_unallocated_columns_being_dealloced,(.L_x_21 - $__internal_2_$__cuda_sm10x_tcgen05_guardrail_trap_unallocated_columns_being_dealloced)
$__internal_2_$__cuda_sm10x_tcgen05_guardrail_trap_unallocated_columns_being_dealloced:
[----:B------:R-:W-:Y:S05]  /*ab00*/  BPT.TRAP 0x1 ;  /* 0x000000040000795c */ /* 0x000fea0000300000 */
[----:B------:R-:W-:-:S04]  /*ab10*/  IMAD.MOV.U32 R3, RZ, RZ, 0x0 ;  /* 0x00000000ff037424 */ /* 0x000fc800078e00ff */
[----:B------:R-:W-:Y:S05]  /*ab20*/  RET.REL.NODEC R2 `(matmul_kernel) ;  /* 0xffffff5402347950 */ /* 0x000fea0003c3ffff */
.L_x_18:
[----:B------:R-:W-:-:S00]  /*ab30*/  BRA `(.L_x_18) ;  /* 0xfffffffc00fc7947 */ /* 0x000fc0000383ffff */
[----:B------:R-:W-:-:S00]  /*ab40*/  NOP ;  /* 0x0000000000007918 */ /* 0x000fc00000000000 */
        /* <DEDUP_REMOVED lines=11> */
.L_x_21:


//--------------------- .nv.shared.matmul_kernel  --------------------------
	.section	.nv.shared.matmul_kernel,"aw",@nobits
	.sectionflags	@""
	.align	16
	.zero		1024


//--------------------- .nv.shared.reserved.0     --------------------------
	.section	.nv.shared.reserved.0,"aw",@nobits
	.align	8
	.weak		__nv_reservedSMEM_offset_0_alias
	.size		__nv_reservedSMEM_offset_0_alias, 0, 64
	.other		__nv_reservedSMEM_offset_0_alias,@"STO_CUDA_RESERVED_SHARED STV_DEFAULT"
__nv_reservedSMEM_offset_0_alias:
	.zero		0
.nv.shared.reserved.0:
	.zero		64
	.weak		__nv_reservedSMEM_allocation_phase
	.type		__nv_reservedSMEM_allocation_phase,@object
	.size		__nv_reservedSMEM_allocation_phase,(.L_0 - __nv_reservedSMEM_allocation_phase)
__nv_reservedSMEM_allocation_phase:
	.zero		1
.L_0:
	.zero		7
	.weak		__nv_reservedSMEM_devtool_atexit_pc
	.type		__nv_reservedSMEM_devtool_atexit_pc,@object
	.size		__nv_reservedSMEM_devtool_atexit_pc,(__nv_reservedSMEM_allocation_mask - __nv_reservedSMEM_devtool_atexit_pc)
__nv_reservedSMEM_devtool_atexit_pc:
	.zero		8
	.weak		__nv_reservedSMEM_allocation_mask
	.type		__nv_reservedSMEM_allocation_mask,@object
	.size		__nv_reservedSMEM_allocation_mask,(.L_2 - __nv_reservedSMEM_allocation_mask)
__nv_reservedSMEM_allocation_mask:
	.zero		4
.L_2:


//--------------------- .nv.constant0.matmul_kernel --------------------------
	.section	.nv.constant0.matmul_kernel,"a",@progbits
	.sectionflags	@""
	.align	4
.nv.constant0.matmul_kernel:
	.zero		976


//--------------------- SYMBOLS --------------------------

	.type		.nv.reservedSmem.offset0,@object
	.size		.nv.reservedSmem.offset0,0x4
	.type		.nv.reservedSmem.cap,@object
	.size		.nv.reservedSmem.cap,0x4
